def matmul_kernel(
    a_ptr,
    b_ptr,
    c_ptr,
    M,
    N,
    K,
    stride_am,
    stride_ak,
    stride_bk,
    stride_bn,
    stride_cm,
    stride_cn,
    BLOCK_M: tl.constexpr,
    BLOCK_N: tl.constexpr,
    BLOCK_K: tl.constexpr,
    GROUP_M: tl.constexpr,
):
    pid = tl.program_id(axis=0)
    num_pid_m = tl.cdiv(M, BLOCK_M)
    num_pid_n = tl.cdiv(N, BLOCK_N)
    num_pid_in_group = GROUP_M * num_pid_n
    group_id = pid // num_pid_in_group
    first_pid_m = group_id * GROUP_M
    group_size_m = min(num_pid_m - first_pid_m, GROUP_M)
    pid_m = first_pid_m + ((pid % num_pid_in_group) % group_size_m)
    pid_n = (pid % num_pid_in_group) // group_size_m

    offs_am = (pid_m * BLOCK_M + tl.arange(0, BLOCK_M)) % M
    offs_bn = (pid_n * BLOCK_N + tl.arange(0, BLOCK_N)) % N
    offs_k = tl.arange(0, BLOCK_K)
    a_ptrs = a_ptr + offs_am[:, None] * stride_am + offs_k[None, :] * stride_ak
    b_ptrs = b_ptr + offs_k[:, None] * stride_bk + offs_bn[None, :] * stride_bn

    acc = tl.zeros((BLOCK_M, BLOCK_N), dtype=tl.float32)
    for kk in range(0, tl.cdiv(K, BLOCK_K)):
        a = tl.load(a_ptrs, mask=offs_k[None, :] < K - kk * BLOCK_K, other=0.0)
        b = tl.load(b_ptrs, mask=offs_k[:, None] < K - kk * BLOCK_K, other=0.0)
        acc = tl.dot(a, b, acc)
        a_ptrs += BLOCK_K * stride_ak
        b_ptrs += BLOCK_K * stride_bk

    c = acc.to(c_ptr.dtype.element_ty)
    offs_cm = pid_m * BLOCK_M + tl.arange(0, BLOCK_M)
    offs_cn = pid_n * BLOCK_N + tl.arange(0, BLOCK_N)
    c_ptrs = c_ptr + offs_cm[:, None] * stride_cm + offs_cn[None, :] * stride_cn
    mask = (offs_cm[:, None] < M) & (offs_cn[None, :] < N)
    tl.store(c_ptrs, c, mask=mask)

# config = {"BLOCK_K": 128, "BLOCK_M": 64, "BLOCK_N": 128, "GROUP_M": 8, "arch": "sm_100", "dtype": "fp32", "num_ctas": 1, "num_stages": 3, "num_warps": 16}
# arch = sm_100


// ===== COMPILED SASS (sm_100a) =====

	.target	sm_100a

	.elftype	@"ET_EXEC"


//--------------------- .note.nv.tkinfo           --------------------------
	.section	.note.nv.tkinfo,"",@"SHT_NOTE"
	.sectionflags	@"SHF_NOTE_NV_TKINFO"
	.tkinfo
        /*0018*/ 	.word	0x00000081
        /*0030*/ 	.string	""
        /*0030*/ 	.string	"ptxas-blackwell"
        /*0030*/ 	.string	"Cuda compilation tools, release 12.9, V12.9.86"
        /*0030*/ 	.string	"Build cuda_12.9.r12.9/compiler.36037853_0"
        /*0030*/ 	.string	"-v  -suppress-debug-info  -lineinfo  -arch sm_100a "



//--------------------- .note.nv.cuver            --------------------------
	.section	.note.nv.cuver,"",@"SHT_NOTE"
	.sectionflags	@"SHF_NOTE_NV_CUVER"
        /*0018*/ 	.short	0x0001
        /*001a*/ 	.short	0x0064
        /*001c*/ 	.short	0x0001
        /*001e*/ 	.short	0x0000
        /*0020*/ 	.short	0x0001
        /*0022*/ 	.short	0x0000


//--------------------- .nv.info                  --------------------------
	.section	.nv.info,"",@"SHT_CUDA_INFO"
	.align	4


	//----- nvinfo : EIATTR_REGCOUNT
	.align		4
        /*0000*/ 	.byte	0x04, 0x2f
        /*0002*/ 	.short	(.L_1 - .L_0)
	.align		4
.L_0:
        /*0004*/ 	.word	index@(matmul_kernel)
        /*0008*/ 	.word	0x00000080


	//----- nvinfo : EIATTR_FRAME_SIZE
	.align		4
.L_1:
        /*000c*/ 	.byte	0x04, 0x11
        /*000e*/ 	.short	(.L_3 - .L_2)
	.align		4
.L_2:
        /*0010*/ 	.word	index@(matmul_kernel)
        /*0014*/ 	.word	0x000000b0


	//----- nvinfo : EIATTR_MIN_STACK_SIZE
	.align		4
.L_3:
        /*0018*/ 	.byte	0x04, 0x12
        /*001a*/ 	.short	(.L_5 - .L_4)
	.align		4
.L_4:
        /*001c*/ 	.word	index@(matmul_kernel)
        /*0020*/ 	.word	0x000000b0
.L_5:


//--------------------- .nv.info.matmul_kernel    --------------------------
	.section	.nv.info.matmul_kernel,"",@"SHT_CUDA_INFO"
	.sectionflags	@""
	.align	4


	//----- nvinfo : EIATTR_CUDA_API_VERSION
	.align		4
        /*0000*/ 	.byte	0x04, 0x37
        /*0002*/ 	.short	(.L_7 - .L_6)
.L_6:
        /*0004*/ 	.word	0x00000081


	//----- nvinfo : EIATTR_KPARAM_INFO
	.align		4
.L_7:
        /*0008*/ 	.byte	0x04, 0x17
        /*000a*/ 	.short	(.L_9 - .L_8)
.L_8:
        /*000c*/ 	.word	0x00000000
        /*0010*/ 	.short	0x000d
        /*0012*/ 	.short	0x0048
        /*0014*/ 	.byte	0x00, 0xf4, 0x21, 0x00


	//----- nvinfo : EIATTR_KPARAM_INFO
	.align		4
.L_9:
        /*0018*/ 	.byte	0x04, 0x17
        /*001a*/ 	.short	(.L_11 - .L_10)
.L_10:
        /*001c*/ 	.word	0x00000000
        /*0020*/ 	.short	0x000c
        /*0022*/ 	.short	0x0040
        /*0024*/ 	.byte	0x00, 0xf4, 0x21, 0x00


	//----- nvinfo : EIATTR_KPARAM_INFO
	.align		4
.L_11:
        /*0028*/ 	.byte	0x04, 0x17
        /*002a*/ 	.short	(.L_13 - .L_12)
.L_12:
        /*002c*/ 	.word	0x00000000
        /*0030*/ 	.short	0x000b
        /*0032*/ 	.short	0x0038
        /*0034*/ 	.byte	0x00, 0xf0, 0x11, 0x00


	//----- nvinfo : EIATTR_KPARAM_INFO
	.align		4
.L_13:
        /*0038*/ 	.byte	0x04, 0x17
        /*003a*/ 	.short	(.L_15 - .L_14)
.L_14:
        /*003c*/ 	.word	0x00000000
        /*0040*/ 	.short	0x000a
        /*0042*/ 	.short	0x0034
        /*0044*/ 	.byte	0x00, 0xf0, 0x11, 0x00


	//----- nvinfo : EIATTR_KPARAM_INFO
	.align		4
.L_15:
        /*0048*/ 	.byte	0x04, 0x17
        /*004a*/ 	.short	(.L_17 - .L_16)
.L_16:
        /*004c*/ 	.word	0x00000000
        /*0050*/ 	.short	0x0009
        /*0052*/ 	.short	0x0030
        /*0054*/ 	.byte	0x00, 0xf0, 0x11, 0x00


	//----- nvinfo : EIATTR_KPARAM_INFO
	.align		4
.L_17:
        /*0058*/ 	.byte	0x04, 0x17
        /*005a*/ 	.short	(.L_19 - .L_18)
.L_18:
        /*005c*/ 	.word	0x00000000
        /*0060*/ 	.short	0x0008
        /*0062*/ 	.short	0x002c
        /*0064*/ 	.byte	0x00, 0xf0, 0x11, 0x00


	//----- nvinfo : EIATTR_KPARAM_INFO
	.align		4
.L_19:
        /*0068*/ 	.byte	0x04, 0x17
        /*006a*/ 	.short	(.L_21 - .L_20)
.L_20:
        /*006c*/ 	.word	0x00000000
        /*0070*/ 	.short	0x0007
        /*0072*/ 	.short	0x0028
        /*0074*/ 	.byte	0x00, 0xf0, 0x11, 0x00


	//----- nvinfo : EIATTR_KPARAM_INFO
	.align		4
.L_21:
        /*0078*/ 	.byte	0x04, 0x17
        /*007a*/ 	.short	(.L_23 - .L_22)
.L_22:
        /*007c*/ 	.word	0x00000000
        /*0080*/ 	.short	0x0006
        /*0082*/ 	.short	0x0024
        /*0084*/ 	.byte	0x00, 0xf0, 0x11, 0x00


	//----- nvinfo : EIATTR_KPARAM_INFO
	.align		4
.L_23:
        /*0088*/ 	.byte	0x04, 0x17
        /*008a*/ 	.short	(.L_25 - .L_24)
.L_24:
        /*008c*/ 	.word	0x00000000
        /*0090*/ 	.short	0x0005
        /*0092*/ 	.short	0x0020
        /*0094*/ 	.byte	0x00, 0xf0, 0x11, 0x00


	//----- nvinfo : EIATTR_KPARAM_INFO
	.align		4
.L_25:
        /*0098*/ 	.byte	0x04, 0x17
        /*009a*/ 	.short	(.L_27 - .L_26)
.L_26:
        /*009c*/ 	.word	0x00000000
        /*00a0*/ 	.short	0x0004
        /*00a2*/ 	.short	0x001c
        /*00a4*/ 	.byte	0x00, 0xf0, 0x11, 0x00


	//----- nvinfo : EIATTR_KPARAM_INFO
	.align		4
.L_27:
        /*00a8*/ 	.byte	0x04, 0x17
        /*00aa*/ 	.short	(.L_29 - .L_28)
.L_28:
        /*00ac*/ 	.word	0x00000000
        /*00b0*/ 	.short	0x0003
        /*00b2*/ 	.short	0x0018
        /*00b4*/ 	.byte	0x00, 0xf0, 0x11, 0x00


	//----- nvinfo : EIATTR_KPARAM_INFO
	.align		4
.L_29:
        /*00b8*/ 	.byte	0x04, 0x17
        /*00ba*/ 	.short	(.L_31 - .L_30)
.L_30:
        /*00bc*/ 	.word	0x00000000
        /*00c0*/ 	.short	0x0002
        /*00c2*/ 	.short	0x0010
        /*00c4*/ 	.byte	0x00, 0xf4, 0x21, 0x00


	//----- nvinfo : EIATTR_KPARAM_INFO
	.align		4
.L_31:
        /*00c8*/ 	.byte	0x04, 0x17
        /*00ca*/ 	.short	(.L_33 - .L_32)
.L_32:
        /*00cc*/ 	.word	0x00000000
        /*00d0*/ 	.short	0x0001
        /*00d2*/ 	.short	0x0008
        /*00d4*/ 	.byte	0x00, 0xf4, 0x21, 0x00


	//----- nvinfo : EIATTR_KPARAM_INFO
	.align		4
.L_33:
        /*00d8*/ 	.byte	0x04, 0x17
        /*00da*/ 	.short	(.L_35 - .L_34)
.L_34:
        /*00dc*/ 	.word	0x00000000
        /*00e0*/ 	.short	0x0000
        /*00e2*/ 	.short	0x0000
        /*00e4*/ 	.byte	0x00, 0xf4, 0x21, 0x00


	//----- nvinfo : EIATTR_SPARSE_MMA_MASK
	.align		4
.L_35:
        /*00e8*/ 	.byte	0x03, 0x50
        /*00ea*/ 	.short	0x0000


	//----- nvinfo : EIATTR_MAXREG_COUNT
	.align		4
        /*00ec*/ 	.byte	0x03, 0x1b
        /*00ee*/ 	.short	0x0080


	//----- nvinfo : EIATTR_NUM_BARRIERS
	.align		4
        /*00f0*/ 	.byte	0x02, 0x4c
        /*00f2*/ 	.byte	0x01
	.zero		1


	//----- nvinfo : EIATTR_ANNOTATIONS
	.align		4
        /*00f4*/ 	.byte	0x04, 0x55
        /*00f6*/ 	.short	(.L_37 - .L_36)


	//   ....[0]....
.L_36:
        /*00f8*/ 	.word	0x00000001
        /*00fc*/ 	.byte	0xa0, 0x07, 0x00, 0x00, 0x01, 0x00, 0x00, 0x00, 0x10, 0x19, 0x00, 0x00, 0x01, 0x00, 0x00, 0x00
        /* <DEDUP_REMOVED lines=42> */
        /*03ac*/ 	.byte	0x40, 0x7a, 0x00, 0x00, 0x01, 0x00, 0x00, 0x00, 0x70, 0x7a, 0x00, 0x00


	//----- nvinfo : EIATTR_VRC_CTA_INIT_COUNT
	.align		4
.L_37:
        /*03b8*/ 	.byte	0x02, 0x4a
	.zero		1
	.zero		1


	//----- nvinfo : EIATTR_EXIT_INSTR_OFFSETS
	.align		4
        /*03bc*/ 	.byte	0x04, 0x1c
        /*03be*/ 	.short	(.L_39 - .L_38)


	//   ....[0]....
.L_38:
        /*03c0*/ 	.word	0x000083e0


	//   ....[1]....
        /*03c4*/ 	.word	0x00008400


	//----- nvinfo : EIATTR_REQNTID
	.align		4
.L_39:
        /*03c8*/ 	.byte	0x04, 0x10
        /*03ca*/ 	.short	(.L_41 - .L_40)
.L_40:
        /*03cc*/ 	.word	0x00000200
        /*03d0*/ 	.word	0x00000001
        /*03d4*/ 	.word	0x00000001


	//----- nvinfo : EIATTR_CBANK_PARAM_SIZE
	.align		4
.L_41:
        /*03d8*/ 	.byte	0x03, 0x19
        /*03da*/ 	.short	0x0050


	//----- nvinfo : EIATTR_PARAM_CBANK
	.align		4
        /*03dc*/ 	.byte	0x04, 0x0a
        /*03de*/ 	.short	(.L_43 - .L_42)
	.align		4
.L_42:
        /*03e0*/ 	.word	index@(.nv.constant0.matmul_kernel)
        /*03e4*/ 	.short	0x0380
        /*03e6*/ 	.short	0x0050


	//----- nvinfo : EIATTR_SW_WAR
	.align		4
.L_43:
        /*03e8*/ 	.byte	0x04, 0x36
        /*03ea*/ 	.short	(.L_45 - .L_44)
.L_44:
        /*03ec*/ 	.word	0x00000008
.L_45:


//--------------------- .nv.compat                --------------------------
	.section	.nv.compat,"",@"SHT_CUDA_COMPAT_INFO"
	.align	4
        /*0000*/ 	.byte	0x02, 0x02, 0x01, 0x00, 0x02, 0x05, 0x05, 0x00, 0x02, 0x03, 0x00, 0x00, 0x02, 0x06, 0x01, 0x00


//--------------------- .nv.callgraph             --------------------------
	.section	.nv.callgraph,"",@"SHT_CUDA_CALLGRAPH"
	.align	4
	.sectionentsize	8
	.align		4
        /*0000*/ 	.word	0x00000000
	.align		4
        /*0004*/ 	.word	0xffffffff
	.align		4
        /*0008*/ 	.word	0x00000000
	.align		4
        /*000c*/ 	.word	0xfffffffe
	.align		4
        /*0010*/ 	.word	0x00000000
	.align		4
        /*0014*/ 	.word	0xfffffffd
	.align		4
        /*0018*/ 	.word	0x00000000
	.align		4
        /*001c*/ 	.word	0xfffffffc


//--------------------- .text.matmul_kernel       --------------------------
	.section	.text.matmul_kernel,"ax",@progbits
	.align	128
        .global         matmul_kernel
        .type           matmul_kernel,@function
        .size           matmul_kernel,(.L_x_3 - matmul_kernel)
        .other          matmul_kernel,@"STO_CUDA_ENTRY STV_DEFAULT"
matmul_kernel:
.text.matmul_kernel:
[----:B------:R-:W1:Y:S01]  /*0000*/  LDC R1, c[0x0][0x37c] ;  /* 0x0000df00ff017b82 */ /* 0x000e620000000800 */
[----:B------:R-:W2:Y:S01]  /*0010*/  LDCU.64 UR12, c[0x0][0x398] ;  /* 0x00007300ff0c77ac */ /* 0x000ea20008000a00 */
[----:B------:R-:W3:Y:S06]  /*0020*/  S2R R4, SR_CTAID.X ;  /* 0x0000000000047919 */ /* 0x000eec0000002500 */
[----:B------:R-:W4:Y:S01]  /*0030*/  S2UR UR8, SR_CTAID.X ;  /* 0x00000000000879c3 */ /* 0x000f220000002500 */
[----:B-1----:R-:W-:Y:S01]  /*0040*/  VIADD R1, R1, 0xffffff50 ;  /* 0xffffff5001017836 */ /* 0x002fe20000000000 */
[----:B------:R-:W1:Y:S01]  /*0050*/  LDCU.128 UR16, c[0x0][0x3a0] ;  /* 0x00007400ff1077ac */ /* 0x000e620008000c00 */
[----:B------:R-:W5:Y:S01]  /*0060*/  S2R R46, SR_TID.X ;  /* 0x00000000002e7919 */ /* 0x000f620000002100 */
[----:B------:R-:W1:Y:S01]  /*0070*/  LDCU.128 UR24, c[0x0][0x380] ;  /* 0x00007000ff1877ac */ /* 0x000e620008000c00 */
[----:B------:R-:W1:Y:S01]  /*0080*/  LDCU.64 UR20, c[0x0][0x358] ;  /* 0x00006b00ff1477ac */ /* 0x000e620008000a00 */
[----:B--2---:R-:W-:-:S04]  /*0090*/  UIADD3 UR4, UPT, UPT, UR13, 0x7f, URZ ;  /* 0x0000007f0d047890 */ /* 0x004fc8000fffe0ff */
[----:B------:R-:W-:-:S04]  /*00a0*/  USHF.R.S32.HI UR5, URZ, 0x1f, UR4 ;  /* 0x0000001fff057899 */ /* 0x000fc80008011404 */
[----:B------:R-:W-:-:S03]  /*00b0*/  ULEA.HI UR5, UR5, UR4, URZ, 0x7 ;  /* 0x0000000405057291 */ /* 0x000fc6000f8f38ff */
[----:B------:R-:W-:Y:S01]  /*00c0*/  UMOV UR4, URZ ;  /* 0x000000ff00047c82 */ /* 0x000fe20008000000 */
[----:B------:R-:W-:Y:S01]  /*00d0*/  USHF.R.S32.HI UR5, URZ, 0x7, UR5 ;  /* 0x00000007ff057899 */ /* 0x000fe20008011405 */
[----:B---3--:R-:W-:-:S03]  /*00e0*/  IABS R4, R4 ;  /* 0x0000000400047213 */ /* 0x008fc60000000000 */
[----:B------:R-:W-:Y:S01]  /*00f0*/  USHF.L.U32 UR6, UR5, 0x3, URZ ;  /* 0x0000000305067899 */ /* 0x000fe200080006ff */
[----:B------:R-:W-:Y:S02]  /*0100*/  R2UR UR9, R4 ;  /* 0x00000000040972ca */ /* 0x000fe400000e0000 */
[----:B-----5:R-:W-:-:S03]  /*0110*/  SHF.R.U32.HI R10, RZ, 0x1, R46 ;  /* 0x00000001ff0a7819 */ /* 0x020fc6000001162e */
[----:B------:R-:W-:Y:S01]  /*0120*/  IMAD.U32 R3, RZ, RZ, UR6 ;  /* 0x00000006ff037e24 */ /* 0x000fe2000f8e00ff */
[----:B------:R-:W-:Y:S02]  /*0130*/  SHF.R.U32.HI R101, RZ, 0x6, R46 ;  /* 0x00000006ff657819 */ /* 0x000fe4000001162e */
[----:B------:R-:W-:Y:S02]  /*0140*/  LEA.HI R44, R46, 0x8, RZ, 0x1a ;  /* 0x000000082e2c7811 */ /* 0x000fe400078fd0ff */
[-C--:B------:R-:W-:Y:S02]  /*0150*/  IABS R0, R3.reuse ;  /* 0x0000000300007213 */ /* 0x080fe40000000000 */
[----:B------:R-:W-:Y:S01]  /*0160*/  IABS R3, R3 ;  /* 0x0000000300037213 */ /* 0x000fe20000000000 */
[----:B-1----:R-:W-:Y:S01]  /*0170*/  IMAD R106, R44, UR18, RZ ;  /* 0x000000122c6a7c24 */ /* 0x002fe2000f8e02ff */
[----:B------:R-:W-:Y:S02]  /*0180*/  R2UR UR10, R0 ;  /* 0x00000000000a72ca */ /* 0x000fe400000e0000 */
[----:B------:R-:W-:-:S02]  /*0190*/  SGXT.U32 R101, R101, 0x3 ;  /* 0x000000036565781a */ /* 0x000fc40000000000 */
[C---:B------:R-:W-:Y:S02]  /*01a0*/  LEA.HI R22, R46.reuse, 0x18, RZ, 0x1a ;  /* 0x000000182e167811 */ /* 0x040fe400078fd0ff */
[C---:B------:R-:W-:Y:S01]  /*01b0*/  LOP3.LUT R113, R101.reuse, 0x10, RZ, 0xfc, !PT ;  /* 0x0000001065717812 */ /* 0x040fe200078efcff */
[C---:B------:R-:W-:Y:S01]  /*01c0*/  IMAD R105, R101.reuse, UR18, RZ ;  /* 0x0000001265697c24 */ /* 0x040fe2000f8e02ff */
[----:B------:R-:W-:Y:S01]  /*01d0*/  LEA.HI R117, R46, 0x28, RZ, 0x1a ;  /* 0x000000282e757811 */ /* 0x000fe200078fd0ff */
[----:B------:R-:W-:Y:S01]  /*01e0*/  IMAD R125, R22, UR18, RZ ;  /* 0x00000012167d7c24 */ /* 0x000fe2000f8e02ff */
[----:B------:R-:W-:Y:S02]  /*01f0*/  LEA.HI R115, R46, 0x38, RZ, 0x1a ;  /* 0x000000382e737811 */ /* 0x000fe400078fd0ff */
[----:B------:R-:W-:Y:S01]  /*0200*/  LOP3.LUT R111, R101, 0x20, RZ, 0xfc, !PT ;  /* 0x00000020656f7812 */ /* 0x000fe200078efcff */
[----:B------:R-:W1:Y:S01]  /*0210*/  I2F.RP R0, UR10 ;  /* 0x0000000a00007d06 */ /* 0x000e620008209400 */
[----:B------:R-:W-:-:S02]  /*0220*/  IMAD R108, R117, UR18, RZ ;  /* 0x00000012756c7c24 */ /* 0x000fc4000f8e02ff */
[----:B------:R-:W-:-:S05]  /*0230*/  IMAD R107, R115, UR18, RZ ;  /* 0x00000012736b7c24 */ /* 0x000fca000f8e02ff */
[----:B-1----:R-:W1:Y:S02]  /*0240*/  MUFU.RCP R0, R0 ;  /* 0x0000000000007308 */ /* 0x002e640000001000 */
[----:B-1----:R-:W-:Y:S02]  /*0250*/  VIADD R2, R0, 0xffffffe ;  /* 0x0ffffffe00027836 */ /* 0x002fe40000000000 */
[----:B------:R-:W-:-:S04]  /*0260*/  IMAD.MOV R0, RZ, RZ, -R3 ;  /* 0x000000ffff007224 */ /* 0x000fc800078e0a03 */
[----:B------:R-:W1:Y:S02]  /*0270*/  F2I.FTZ.U32.TRUNC.NTZ R2, R2 ;  /* 0x0000000200027305 */ /* 0x000e64000021f000 */
[----:B-1----:R-:W-:-:S13]  /*0280*/  R2UR UR5, R2 ;  /* 0x00000000020572ca */ /* 0x002fda00000e0000 */
[----:B------:R-:W-:-:S04]  /*0290*/  UIADD3 UR7, UPT, UPT, URZ, -UR5, URZ ;  /* 0x80000005ff077290 */ /* 0x000fc8000fffe0ff */
[----:B------:R-:W-:-:S04]  /*02a0*/  UIMAD UR7, UR7, UR10, URZ ;  /* 0x0000000a070772a4 */ /* 0x000fc8000f8e02ff */
[----:B------:R-:W-:-:S03]  /*02b0*/  UIMAD.WIDE.U32 UR4, UR5, UR7, UR4 ;  /* 0x00000007050472a5 */ /* 0x000fc6000f8e0004 */
[----:B------:R-:W-:Y:S01]  /*02c0*/  R2UR UR7, R0 ;  /* 0x00000000000772ca */ /* 0x000fe200000e0000 */
[----:B------:R-:W-:-:S12]  /*02d0*/  UIMAD.WIDE.U32 UR4, UR5, UR9, URZ ;  /* 0x00000009050472a5 */ /* 0x000fd8000f8e00ff */
[----:B------:R-:W-:-:S04]  /*02e0*/  UIMAD UR4, UR5, UR7, UR9 ;  /* 0x00000007050472a4 */ /* 0x000fc8000f8e0209 */
[----:B------:R-:W-:-:S11]  /*02f0*/  UISETP.GT.U32.AND UP0, UPT, UR10, UR4, UPT ;  /* 0x000000040a00728c */ /* 0x000fd6000bf04070 */
[----:B------:R-:W-:Y:S02]  /*0300*/  @!UP0 UIADD3 UR4, UPT, UPT, UR4, -UR10, URZ ;  /* 0x8000000a04048290 */ /* 0x000fe4000fffe0ff */
[----:B------:R-:W-:Y:S02]  /*0310*/  @!UP0 UIADD3 UR5, UPT, UPT, UR5, 0x1, URZ ;  /* 0x0000000105058890 */ /* 0x000fe4000fffe0ff */
[----:B------:R-:W-:Y:S02]  /*0320*/  UISETP.GE.U32.AND UP1, UPT, UR4, UR10, UPT ;  /* 0x0000000a0400728c */ /* 0x000fe4000bf26070 */
[----:B----4-:R-:W-:-:S04]  /*0330*/  ULOP3.LUT UR4, UR8, UR6, URZ, 0x3c, !UPT ;  /* 0x0000000608047292 */ /* 0x010fc8000f8e3cff */
[----:B------:R-:W-:Y:S02]  /*0340*/  UISETP.GE.AND UP0, UPT, UR4, URZ, UPT ;  /* 0x000000ff0400728c */ /* 0x000fe4000bf06270 */
[----:B------:R-:W-:-:S03]  /*0350*/  UIADD3 UR4, UPT, UPT, UR12, 0x3f, URZ ;  /* 0x0000003f0c047890 */ /* 0x000fc6000fffe0ff */
[----:B------:R-:W-:Y:S02]  /*0360*/  @UP1 UIADD3 UR5, UPT, UPT, UR5, 0x1, URZ ;  /* 0x0000000105051890 */ /* 0x000fe4000fffe0ff */
[----:B------:R-:W-:-:S05]  /*0370*/  UISETP.NE.AND UP1, UPT, UR6, URZ, UPT ;  /* 0x000000ff0600728c */ /* 0x000fca000bf25270 */
[----:B------:R-:W-:Y:S01]  /*0380*/  UMOV UR7, UR5 ;  /* 0x0000000500077c82 */ /* 0x000fe20008000000 */
[----:B------:R-:W-:Y:S02]  /*0390*/  USHF.R.S32.HI UR5, URZ, 0x1f, UR4 ;  /* 0x0000001fff057899 */ /* 0x000fe40008011404 */
[----:B------:R-:W-:Y:S02]  /*03a0*/  @!UP0 UIADD3 UR7, UPT, UPT, -UR7, URZ, URZ ;  /* 0x000000ff07078290 */ /* 0x000fe4000fffe1ff */
[----:B------:R-:W-:Y:S02]  /*03b0*/  ULEA.HI UR5, UR5, UR4, URZ, 0x6 ;  /* 0x0000000405057291 */ /* 0x000fe4000f8f30ff */
[----:B------:R-:W-:Y:S01]  /*03c0*/  @!UP1 ULOP3.LUT UR7, URZ, UR6, URZ, 0x33, !UPT ;  /* 0x00000006ff079292 */ /* 0x000fe2000f8e33ff */
[----:B------:R-:W-:-:S03]  /*03d0*/  UMOV UR4, URZ ;  /* 0x000000ff00047c82 */ /* 0x000fc60008000000 */
[----:B------:R-:W-:Y:S02]  /*03e0*/  USHF.L.U32 UR9, UR7, 0x3, URZ ;  /* 0x0000000307097899 */ /* 0x000fe400080006ff */
[----:B------:R-:W-:Y:S02]  /*03f0*/  UIADD3 UR7, UPT, UPT, -UR7, URZ, URZ ;  /* 0x000000ff07077290 */ /* 0x000fe4000fffe1ff */
[----:B------:R-:W-:Y:S02]  /*0400*/  ULEA.HI.SX32 UR5, UR5, -UR9, 0x1a ;  /* 0x8000000905057291 */ /* 0x000fe4000f8fd2ff */
[----:B------:R-:W-:Y:S02]  /*0410*/  UIMAD UR8, UR6, UR7, UR8 ;  /* 0x00000007060872a4 */ /* 0x000fe4000f8e0208 */
[----:B------:R-:W-:-:S04]  /*0420*/  UISETP.LT.AND UP0, UPT, UR5, 0x8, UPT ;  /* 0x000000080500788c */ /* 0x000fc8000bf01270 */
[----:B------:R-:W-:Y:S01]  /*0430*/  USEL UR10, UR5, 0x8, UP0 ;  /* 0x00000008050a7887 */ /* 0x000fe20008000000 */
[----:B------:R-:W-:-:S05]  /*0440*/  IMAD.U32 R4, RZ, RZ, UR8 ;  /* 0x00000008ff047e24 */ /* 0x000fca000f8e00ff */
[----:B------:R-:W-:Y:S01]  /*0450*/  IMAD.U32 R3, RZ, RZ, UR10 ;  /* 0x0000000aff037e24 */ /* 0x000fe2000f8e00ff */
[----:B------:R-:W-:-:S04]  /*0460*/  IABS R4, R4 ;  /* 0x0000000400047213 */ /* 0x000fc80000000000 */
[-C--:B------:R-:W-:Y:S02]  /*0470*/  IABS R0, R3.reuse ;  /* 0x0000000300007213 */ /* 0x080fe40000000000 */
[----:B------:R-:W-:Y:S02]  /*0480*/  IABS R3, R3 ;  /* 0x0000000300037213 */ /* 0x000fe40000000000 */
[----:B------:R-:W-:Y:S02]  /*0490*/  R2UR UR11, R0 ;  /* 0x00000000000b72ca */ /* 0x000fe400000e0000 */
[----:B------:R-:W-:-:S11]  /*04a0*/  R2UR UR7, R4 ;  /* 0x00000000040772ca */ /* 0x000fd600000e0000 */
[----:B------:R-:W1:Y:S08]  /*04b0*/  I2F.RP R0, UR11 ;  /* 0x0000000b00007d06 */ /* 0x000e700008209400 */
[----:B-1----:R-:W1:Y:S02]  /*04c0*/  MUFU.RCP R0, R0 ;  /* 0x0000000000007308 */ /* 0x002e640000001000 */
[----:B-1----:R-:W-:-:S02]  /*04d0*/  VIADD R2, R0, 0xffffffe ;  /* 0x0ffffffe00027836 */ /* 0x002fc40000000000 */
[----:B------:R-:W-:-:S04]  /*04e0*/  IMAD.MOV R0, RZ, RZ, -R3 ;  /* 0x000000ffff007224 */ /* 0x000fc800078e0a03 */
[----:B------:R-:W1:Y:S02]  /*04f0*/  F2I.FTZ.U32.TRUNC.NTZ R2, R2 ;  /* 0x0000000200027305 */ /* 0x000e64000021f000 */
[----:B-1----:R-:W-:Y:S02]  /*0500*/  R2UR UR5, R2 ;  /* 0x00000000020572ca */ /* 0x002fe400000e0000 */
[----:B------:R-:W-:-:S04]  /*0510*/  IABS R2, UR13 ;  /* 0x0000000d00027c13 */ /* 0x000fc80008000000 */
[----:B------:R-:W1:Y:S07]  /*0520*/  I2F.RP R4, R2 ;  /* 0x0000000200047306 */ /* 0x000e6e0000209400 */
[----:B------:R-:W-:-:S04]  /*0530*/  UIADD3 UR6, UPT, UPT, URZ, -UR5, URZ ;  /* 0x80000005ff067290 */ /* 0x000fc8000fffe0ff */
[----:B------:R-:W-:-:S04]  /*0540*/  UIMAD UR6, UR6, UR11, URZ ;  /* 0x0000000b060672a4 */ /* 0x000fc8000f8e02ff */
[----:B------:R-:W-:Y:S01]  /*0550*/  UIMAD.WIDE.U32 UR4, UR5, UR6, UR4 ;  /* 0x00000006050472a5 */ /* 0x000fe2000f8e0004 */
[----:B-1----:R-:W1:Y:S02]  /*0560*/  MUFU.RCP R4, R4 ;  /* 0x0000000400047308 */ /* 0x002e640000001000 */
[----:B------:R-:W-:Y:S01]  /*0570*/  R2UR UR6, R0 ;  /* 0x00000000000672ca */ /* 0x000fe200000e0000 */
[----:B------:R-:W-:Y:S01]  /*0580*/  UIMAD.WIDE.U32 UR4, UR5, UR7, URZ ;  /* 0x00000007050472a5 */ /* 0x000fe2000f8e00ff */
[----:B------:R-:W-:-:S04]  /*0590*/  IABS R0, UR12 ;  /* 0x0000000c00007c13 */ /* 0x000fc80008000000 */
[----:B------:R-:W2:Y:S07]  /*05a0*/  I2F.RP R3, R0 ;  /* 0x0000000000037306 */ /* 0x000eae0000209400 */
[----:B------:R-:W-:Y:S01]  /*05b0*/  UIMAD UR4, UR5, UR6, UR7 ;  /* 0x00000006050472a4 */ /* 0x000fe2000f8e0207 */
[----:B-1----:R-:W-:Y:S01]  /*05c0*/  VIADD R6, R4, 0xffffffe ;  /* 0x0ffffffe04067836 */ /* 0x002fe20000000000 */
[----:B------:R-:W-:Y:S02]  /*05d0*/  SHF.R.U32.HI R4, RZ, 0x7, R46 ;  /* 0x00000007ff047819 */ /* 0x000fe4000001162e */
[----:B------:R-:W-:Y:S01]  /*05e0*/  UISETP.GT.U32.AND UP0, UPT, UR11, UR4, UPT ;  /* 0x000000040b00728c */ /* 0x000fe2000bf04070 */
[----:B------:R1:W3:Y:S01]  /*05f0*/  F2I.FTZ.U32.TRUNC.NTZ R7, R6 ;  /* 0x0000000600077305 */ /* 0x0002e2000021f000 */
[----:B------:R-:W-:Y:S01]  /*0600*/  SGXT.U32 R4, R4, 0x2 ;  /* 0x000000020404781a */ /* 0x000fe20000000000 */
[----:B------:R-:W-:Y:S01]  /*0610*/  UIADD3 UR7, UPT, UPT, UR16, -0x80, URZ ;  /* 0xffffff8010077890 */ /* 0x000fe2000fffe0ff */
[----:B------:R-:W4:Y:S05]  /*0620*/  LDCU UR6, c[0x0][0x3b0] ;  /* 0x00007600ff0677ac */ /* 0x000f2a0008000800 */
[----:B--2---:R-:W2:Y:S02]  /*0630*/  MUFU.RCP R3, R3 ;  /* 0x0000000300037308 */ /* 0x004ea40000001000 */
[----:B------:R-:W-:Y:S01]  /*0640*/  @!UP0 UIADD3 UR4, UPT, UPT, UR4, -UR11, URZ ;  /* 0x8000000b04048290 */ /* 0x000fe2000fffe0ff */
[----:B-1----:R-:W-:Y:S01]  /*0650*/  IMAD.MOV.U32 R6, RZ, RZ, RZ ;  /* 0x000000ffff067224 */ /* 0x002fe200078e00ff */
[----:B------:R-:W-:-:S02]  /*0660*/  @!UP0 UIADD3 UR5, UPT, UPT, UR5, 0x1, URZ ;  /* 0x0000000105058890 */ /* 0x000fc4000fffe0ff */
[----:B------:R-:W-:Y:S02]  /*0670*/  UISETP.GE.U32.AND UP1, UPT, UR4, UR11, UPT ;  /* 0x0000000b0400728c */ /* 0x000fe4000bf26070 */
[----:B------:R-:W-:Y:S01]  /*0680*/  ULOP3.LUT UR4, UR8, UR10, URZ, 0x3c, !UPT ;  /* 0x0000000a08047292 */ /* 0x000fe2000f8e3cff */
[----:B---3--:R-:W-:-:S03]  /*0690*/  IMAD.MOV R9, RZ, RZ, -R7 ;  /* 0x000000ffff097224 */ /* 0x008fc600078e0a07 */
[----:B------:R-:W-:Y:S01]  /*06a0*/  UISETP.GE.AND UP0, UPT, UR4, URZ, UPT ;  /* 0x000000ff0400728c */ /* 0x000fe2000bf06270 */
[----:B------:R-:W-:-:S04]  /*06b0*/  IMAD R9, R9, R2, RZ ;  /* 0x0000000209097224 */ /* 0x000fc800078e02ff */
[----:B------:R-:W-:Y:S01]  /*06c0*/  @UP1 UIADD3 UR5, UPT, UPT, UR5, 0x1, URZ ;  /* 0x0000000105051890 */ /* 0x000fe2000fffe0ff */
[----:B--2---:R-:W-:Y:S01]  /*06d0*/  VIADD R5, R3, 0xffffffe ;  /* 0x0ffffffe03057836 */ /* 0x004fe20000000000 */
[----:B------:R-:W-:Y:S01]  /*06e0*/  UISETP.NE.AND UP1, UPT, UR10, URZ, UPT ;  /* 0x000000ff0a00728c */ /* 0x000fe2000bf25270 */
[----:B------:R-:W-:Y:S02]  /*06f0*/  IMAD.HI.U32 R3, R7, R9, R6 ;  /* 0x0000000907037227 */ /* 0x000fe400078e0006 */
[----:B------:R-:W1:Y:S01]  /*0700*/  F2I.FTZ.U32.TRUNC.NTZ R7, R5 ;  /* 0x0000000500077305 */ /* 0x000e62000021f000 */
[----:B------:R-:W-:Y:S01]  /*0710*/  @!UP0 UIADD3 UR5, UPT, UPT, -UR5, URZ, URZ ;  /* 0x000000ff05058290 */ /* 0x000fe2000fffe1ff */
[----:B------:R-:W-:-:S05]  /*0720*/  IMAD.SHL.U32 R9, R46, 0x4, RZ ;  /* 0x000000042e097824 */ /* 0x000fca00078e00ff */
[----:B------:R-:W-:Y:S01]  /*0730*/  LOP3.LUT R9, R9, 0x7fc, RZ, 0xc0, !PT ;  /* 0x000007fc09097812 */ /* 0x000fe200078ec0ff */
[----:B------:R-:W-:-:S03]  /*0740*/  @!UP1 ULOP3.LUT UR5, URZ, UR10, URZ, 0x33, !UPT ;  /* 0x0000000aff059292 */ /* 0x000fc6000f8e33ff */
[----:B------:R-:W-:Y:S01]  /*0750*/  LOP3.LUT R99, R9, 0x60, R10, 0x78, !PT ;  /* 0x0000006009637812 */ /* 0x000fe200078e780a */
[----:B------:R-:W-:Y:S02]  /*0760*/  USHF.L.U32 UR22, UR5, 0x7, URZ ;  /* 0x0000000705167899 */ /* 0x000fe400080006ff */
[----:B------:R-:W-:Y:S01]  /*0770*/  UIADD3 UR4, UPT, UPT, -UR5, URZ, URZ ;  /* 0x000000ff05047290 */ /* 0x000fe2000fffe1ff */
[----:B-1----:R-:W-:Y:S01]  /*0780*/  IMAD.MOV R5, RZ, RZ, -R7 ;  /* 0x000000ffff057224 */ /* 0x002fe200078e0a07 */
[----:B------:R-:W-:Y:S01]  /*0790*/  UIADD3 UR5, UPT, UPT, UR16, 0x7f, URZ ;  /* 0x0000007f10057890 */ /* 0x000fe2000fffe0ff */
[----:B------:R-:W-:Y:S01]  /*07a0*/  STL [R1], R99 ;  /* 0x0000006301007387 */ /* 0x000fe20000100800 */
[----:B------:R-:W-:Y:S01]  /*07b0*/  LOP3.LUT R4, R4, UR22, RZ, 0xfc, !PT ;  /* 0x0000001604047c12 */ /* 0x000fe2000f8efcff */
[----:B------:R-:W-:Y:S01]  /*07c0*/  IMAD R5, R5, R0, RZ ;  /* 0x0000000005057224 */ /* 0x000fe200078e02ff */
[----:B------:R-:W-:Y:S01]  /*07d0*/  UIMAD UR4, UR10, UR4, UR8 ;  /* 0x000000040a0472a4 */ /* 0x000fe2000f8e0208 */
[----:B------:R-:W1:Y:S01]  /*07e0*/  S2UR UR8, SR_CgaCtaId ;  /* 0x00000000000879c3 */ /* 0x000e620000008800 */
[----:B------:R-:W-:Y:S01]  /*07f0*/  LOP3.LUT R11, R4, 0x7c, RZ, 0xfc, !PT ;  /* 0x0000007c040b7812 */ /* 0x000fe200078efcff */
[----:B------:R-:W-:Y:S01]  /*0800*/  UISETP.GT.AND UP0, UPT, UR5, 0x7f, UPT ;  /* 0x0000007f0500788c */ /* 0x000fe2000bf04270 */
[----:B------:R-:W-:Y:S01]  /*0810*/  IABS R21, R4 ;  /* 0x0000000400157213 */ /* 0x000fe20000000000 */
[----:B------:R-:W-:Y:S01]  /*0820*/  UIADD3 UR4, UPT, UPT, UR9, UR4, URZ ;  /* 0x0000000409047290 */ /* 0x000fe2000fffe0ff */
[----:B------:R-:W-:-:S02]  /*0830*/  IABS R89, R11 ;  /* 0x0000000b00597213 */ /* 0x000fc40000000000 */
[C---:B------:R-:W-:Y:S01]  /*0840*/  LOP3.LUT R10, R4.reuse, 0x4, RZ, 0xfc, !PT ;  /* 0x00000004040a7812 */ /* 0x040fe200078efcff */
[C---:B------:R-:W-:Y:S01]  /*0850*/  IMAD.HI.U32 R8, R3.reuse, R21, RZ ;  /* 0x0000001503087227 */ /* 0x040fe200078e00ff */
[----:B------:R-:W-:Y:S02]  /*0860*/  LOP3.LUT R12, R4, 0x30, RZ, 0xfc, !PT ;  /* 0x00000030040c7812 */ /* 0x000fe400078efcff */
[----:B------:R-:W-:Y:S01]  /*0870*/  IABS R23, R10 ;  /* 0x0000000a00177213 */ /* 0x000fe20000000000 */
[----:B------:R-:W-:Y:S01]  /*0880*/  IMAD.HI.U32 R6, R3, R89, RZ ;  /* 0x0000005903067227 */ /* 0x000fe200078e00ff */
[----:B------:R-:W-:Y:S02]  /*0890*/  ISETP.GE.AND P2, PT, R10, RZ, PT ;  /* 0x000000ff0a00720c */ /* 0x000fe40003f46270 */
[----:B------:R-:W-:Y:S01]  /*08a0*/  LOP3.LUT R10, R4, 0x14, RZ, 0xfc, !PT ;  /* 0x00000014040a7812 */ /* 0x000fe200078efcff */
[----:B------:R-:W-:Y:S01]  /*08b0*/  IMAD.MOV R6, RZ, RZ, -R6 ;  /* 0x000000ffff067224 */ /* 0x000fe200078e0a06 */
[----:B------:R-:W-:Y:S01]  /*08c0*/  IABS R38, R12 ;  /* 0x0000000c00267213 */ /* 0x000fe20000000000 */
[----:B------:R-:W-:Y:S01]  /*08d0*/  IMAD.MOV R8, RZ, RZ, -R8 ;  /* 0x000000ffff087224 */ /* 0x000fe200078e0a08 */
[----:B------:R-:W-:Y:S01]  /*08e0*/  IABS R26, R10 ;  /* 0x0000000a001a7213 */ /* 0x000fe20000000000 */
[----:B------:R-:W-:Y:S01]  /*08f0*/  IMAD R89, R2, R6, R89 ;  /* 0x0000000602597224 */ /* 0x000fe200078e0259 */
[----:B------:R-:W-:Y:S01]  /*0900*/  LOP3.LUT R6, R46, 0x180, RZ, 0xc0, !PT ;  /* 0x000001802e067812 */ /* 0x000fe200078ec0ff */
[----:B------:R-:W-:Y:S01]  /*0910*/  IMAD R21, R2, R8, R21 ;  /* 0x0000000802157224 */ /* 0x000fe200078e0215 */
[----:B------:R-:W-:Y:S01]  /*0920*/  LOP3.LUT R8, R4, 0xc, RZ, 0xfc, !PT ;  /* 0x0000000c04087812 */ /* 0x000fe200078efcff */
[----:B------:R-:W-:Y:S01]  /*0930*/  IMAD.U32 R19, RZ, RZ, UR4 ;  /* 0x00000004ff137e24 */ /* 0x000fe2000f8e00ff */
[----:B------:R-:W-:Y:S01]  /*0940*/  SHF.R.U32.HI R6, RZ, 0x3, R6 ;  /* 0x00000003ff067819 */ /* 0x000fe20000011606 */
[----:B------:R-:W-:Y:S01]  /*0950*/  USEL UR4, URZ, 0x4, !UP0 ;  /* 0x00000004ff047887 */ /* 0x000fe2000c000000 */
[C---:B------:R-:W-:Y:S01]  /*0960*/  ISETP.GT.U32.AND P0, PT, R2.reuse, R21, PT ;  /* 0x000000150200720c */ /* 0x040fe20003f04070 */
[----:B------:R-:W-:Y:S01]  /*0970*/  UISETP.GT.AND UP0, UPT, UR5, 0xff, UPT ;  /* 0x000000ff0500788c */ /* 0x000fe2000bf04270 */
[----:B------:R-:W-:Y:S01]  /*0980*/  LOP3.LUT R100, R9, R6, RZ, 0x3c, !PT ;  /* 0x0000000609647212 */ /* 0x000fe200078e3cff */
[----:B------:R-:W-:Y:S01]  /*0990*/  IMAD.MOV.U32 R6, RZ, RZ, RZ ;  /* 0x000000ffff067224 */ /* 0x000fe200078e00ff */
[----:B------:R-:W-:Y:S01]  /*09a0*/  ISETP.GT.U32.AND P1, PT, R2, R89, PT ;  /* 0x000000590200720c */ /* 0x000fe20003f24070 */
[----:B------:R-:W-:Y:S01]  /*09b0*/  IMAD.U32 R109, RZ, RZ, UR4 ;  /* 0x00000004ff6d7e24 */ /* 0x000fe2000f8e00ff */
[----:B------:R-:W-:Y:S01]  /*09c0*/  IABS R42, R8 ;  /* 0x00000008002a7213 */ /* 0x000fe20000000000 */
[----:B------:R-:W-:Y:S01]  /*09d0*/  IMAD.HI.U32 R5, R7, R5, R6 ;  /* 0x0000000507057227 */ /* 0x000fe200078e0006 */
[----:B------:R-:W-:Y:S01]  /*09e0*/  LOP3.LUT R7, R4, 0x8, RZ, 0xfc, !PT ;  /* 0x0000000804077812 */ /* 0x000fe200078efcff */
[----:B------:R-:W-:Y:S01]  /*09f0*/  UMOV UR4, 0x400 ;  /* 0x0000040000047882 */ /* 0x000fe20000000000 */
[----:B------:R-:W-:Y:S01]  /*0a00*/  ISETP.GE.AND P3, PT, R8, RZ, PT ;  /* 0x000000ff0800720c */ /* 0x000fe20003f66270 */
[----:B------:R-:W-:Y:S01]  /*0a10*/  IMAD.HI.U32 R6, R3, R23, RZ ;  /* 0x0000001703067227 */ /* 0x000fe200078e00ff */
[----:B------:R-:W-:Y:S01]  /*0a20*/  IABS R24, R7 ;  /* 0x0000000700187213 */ /* 0x000fe20000000000 */
[----:B-1----:R-:W-:Y:S01]  /*0a30*/  ULEA UR8, UR8, UR4, 0x18 ;  /* 0x0000000408087291 */ /* 0x002fe2000f8ec0ff */
[----:B------:R-:W-:Y:S01]  /*0a40*/  ISETP.GE.AND P6, PT, R7, RZ, PT ;  /* 0x000000ff0700720c */ /* 0x000fe20003fc6270 */
[----:B------:R-:W-:Y:S01]  /*0a50*/  @!P0 IMAD.IADD R21, R21, 0x1, -R2 ;  /* 0x0000000115158824 */ /* 0x000fe200078e0a02 */
[----:B------:R-:W-:Y:S01]  /*0a60*/  LOP3.LUT R8, R4, 0x10, RZ, 0xfc, !PT ;  /* 0x0000001004087812 */ /* 0x000fe200078efcff */
[----:B------:R-:W-:Y:S01]  /*0a70*/  IMAD.MOV R7, RZ, RZ, -R6 ;  /* 0x000000ffff077224 */ /* 0x000fe200078e0a06 */
[----:B------:R-:W-:Y:S01]  /*0a80*/  ISETP.GE.AND P0, PT, R11, RZ, PT ;  /* 0x000000ff0b00720c */ /* 0x000fe20003f06270 */
[----:B------:R-:W-:Y:S01]  /*0a90*/  IMAD.HI.U32 R6, R3, R24, RZ ;  /* 0x0000001803067227 */ /* 0x000fe200078e00ff */
[----:B------:R-:W-:-:S02]  /*0aa0*/  ISETP.GT.U32.AND P4, PT, R2, R21, PT ;  /* 0x000000150200720c */ /* 0x000fc40003f84070 */
[----:B------:R-:W-:Y:S01]  /*0ab0*/  IABS R25, R8 ;  /* 0x0000000800197213 */ /* 0x000fe20000000000 */
[----:B------:R-:W-:Y:S01]  /*0ac0*/  @!P1 IMAD.IADD R89, R89, 0x1, -R2 ;  /* 0x0000000159599824 */ /* 0x000fe200078e0a02 */
[C---:B------:R-:W-:Y:S01]  /*0ad0*/  LOP3.LUT R11, R4.reuse, 0x18, RZ, 0xfc, !PT ;  /* 0x00000018040b7812 */ /* 0x040fe200078efcff */
[----:B------:R-:W-:Y:S01]  /*0ae0*/  IMAD.MOV R9, RZ, RZ, -R6 ;  /* 0x000000ffff097224 */ /* 0x000fe200078e0a06 */
[----:B------:R-:W-:Y:S01]  /*0af0*/  LOP3.LUT R13, R4, 0x34, RZ, 0xfc, !PT ;  /* 0x00000034040d7812 */ /* 0x000fe200078efcff */
[C---:B------:R-:W-:Y:S01]  /*0b00*/  IMAD R23, R2.reuse, R7, R23 ;  /* 0x0000000702177224 */ /* 0x040fe200078e0217 */
[C---:B------:R-:W-:Y:S01]  /*0b10*/  ISETP.GT.U32.AND P5, PT, R2.reuse, R89, PT ;  /* 0x000000590200720c */ /* 0x040fe20003fa4070 */
[C---:B------:R-:W-:Y:S01]  /*0b20*/  IMAD R24, R2.reuse, R9, R24 ;  /* 0x0000000902187224 */ /* 0x040fe200078e0218 */
[----:B------:R-:W-:Y:S01]  /*0b30*/  IABS R40, R11 ;  /* 0x0000000b00287213 */ /* 0x000fe20000000000 */
[----:B------:R-:W-:Y:S01]  /*0b40*/  IMAD.HI.U32 R6, R3, R25, RZ ;  /* 0x0000001903067227 */ /* 0x000fe200078e00ff */
[----:B------:R-:W-:-:S02]  /*0b50*/  ISETP.GT.U32.AND P1, PT, R2, R23, PT ;  /* 0x000000170200720c */ /* 0x000fc40003f24070 */
[----:B------:R-:W-:Y:S01]  /*0b60*/  LOP3.LUT R14, R4, 0x38, RZ, 0xfc, !PT ;  /* 0x00000038040e7812 */ /* 0x000fe200078efcff */
[----:B------:R-:W-:Y:S01]  /*0b70*/  @!P4 IMAD.IADD R21, R21, 0x1, -R2 ;  /* 0x000000011515c824 */ /* 0x000fe200078e0a02 */
[----:B------:R-:W-:Y:S01]  /*0b80*/  ISETP.GT.U32.AND P4, PT, R2, R24, PT ;  /* 0x000000180200720c */ /* 0x000fe20003f84070 */
[----:B------:R-:W-:Y:S01]  /*0b90*/  IMAD.MOV R6, RZ, RZ, -R6 ;  /* 0x000000ffff067224 */ /* 0x000fe200078e0a06 */
[----:B------:R-:W-:Y:S01]  /*0ba0*/  IABS R36, R13 ;  /* 0x0000000d00247213 */ /* 0x000fe20000000000 */
[----:B------:R-:W-:Y:S01]  /*0bb0*/  IMAD.HI.U32 R7, R3, R42, RZ ;  /* 0x0000002a03077227 */ /* 0x000fe200078e00ff */
[C---:B------:R-:W-:Y:S02]  /*0bc0*/  LOP3.LUT R15, R4.reuse, 0x3c, RZ, 0xfc, !PT ;  /* 0x0000003c040f7812 */ /* 0x040fe400078efcff */
[----:B------:R-:W-:Y:S01]  /*0bd0*/  IABS R35, R14 ;  /* 0x0000000e00237213 */ /* 0x000fe20000000000 */
[--C-:B------:R-:W-:Y:S01]  /*0be0*/  @!P5 IMAD.IADD R89, R89, 0x1, -R2.reuse ;  /* 0x000000015959d824 */ /* 0x100fe200078e0a02 */
[----:B------:R-:W-:Y:S01]  /*0bf0*/  ISETP.GE.AND P5, PT, R4, RZ, PT ;  /* 0x000000ff0400720c */ /* 0x000fe20003fa6270 */
[----:B------:R-:W-:Y:S01]  /*0c00*/  IMAD R25, R2, R6, R25 ;  /* 0x0000000602197224 */ /* 0x000fe200078e0219 */
[----:B------:R-:W-:Y:S01]  /*0c10*/  IABS R32, R15 ;  /* 0x0000000f00207213 */ /* 0x000fe20000000000 */
[----:B------:R-:W-:Y:S01]  /*0c20*/  IMAD.MOV R7, RZ, RZ, -R7 ;  /* 0x000000ffff077224 */ /* 0x000fe200078e0a07 */
[----:B------:R-:W-:Y:S01]  /*0c30*/  LOP3.LUT R16, R4, 0x6c, RZ, 0xfc, !PT ;  /* 0x0000006c04107812 */ /* 0x000fe200078efcff */
[----:B------:R-:W-:Y:S01]  /*0c40*/  @!P0 IMAD.MOV R89, RZ, RZ, -R89 ;  /* 0x000000ffff598224 */ /* 0x000fe200078e0a59 */
[----:B------:R-:W-:Y:S01]  /*0c50*/  ISETP.GT.U32.AND P0, PT, R2, R25, PT ;  /* 0x000000190200720c */ /* 0x000fe20003f04070 */
[----:B------:R-:W-:Y:S01]  /*0c60*/  @!P4 IMAD.IADD R24, R24, 0x1, -R2 ;  /* 0x000000011818c824 */ /* 0x000fe200078e0a02 */
[----:B------:R-:W-:Y:S01]  /*0c70*/  IABS R41, R16 ;  /* 0x0000001000297213 */ /* 0x000fe20000000000 */
[----:B------:R-:W-:Y:S01]  /*0c80*/  IMAD R42, R2, R7, R42 ;  /* 0x00000007022a7224 */ /* 0x000fe200078e022a */
[----:B------:R-:W-:Y:S01]  /*0c90*/  LOP3.LUT R18, R4, 0x70, RZ, 0xfc, !PT ;  /* 0x0000007004127812 */ /* 0x000fe200078efcff */
[----:B------:R-:W-:Y:S01]  /*0ca0*/  @!P1 IMAD.IADD R23, R23, 0x1, -R2 ;  /* 0x0000000117179824 */ /* 0x000fe200078e0a02 */
[C---:B------:R-:W-:Y:S01]  /*0cb0*/  ISETP.GT.U32.AND P4, PT, R2.reuse, R24, PT ;  /* 0x000000180200720c */ /* 0x040fe20003f84070 */
[----:B------:R-:W-:Y:S01]  /*0cc0*/  @!P5 IMAD.MOV R21, RZ, RZ, -R21 ;  /* 0x000000ffff15d224 */ /* 0x000fe200078e0a15 */
[C---:B------:R-:W-:Y:S01]  /*0cd0*/  ISETP.GT.U32.AND P5, PT, R2.reuse, R42, PT ;  /* 0x0000002a0200720c */ /* 0x040fe20003fa4070 */
[----:B------:R-:W-:Y:S01]  /*0ce0*/  IMAD.HI.U32 R6, R3, R26, RZ ;  /* 0x0000001a03067227 */ /* 0x000fe200078e00ff */
[----:B------:R-:W-:-:S02]  /*0cf0*/  ISETP.GT.U32.AND P1, PT, R2, R23, PT ;  /* 0x000000170200720c */ /* 0x000fc40003f24070 */
[----:B------:R-:W-:Y:S01]  /*0d00*/  IABS R43, R18 ;  /* 0x00000012002b7213 */ /* 0x000fe20000000000 */
[----:B------:R-:W-:Y:S01]  /*0d10*/  @!P0 IMAD.IADD R25, R25, 0x1, -R2 ;  /* 0x0000000119198824 */ /* 0x000fe200078e0a02 */
[C---:B------:R-:W-:Y:S01]  /*0d20*/  LOP3.LUT R20, R4.reuse, 0x74, RZ, 0xfc, !PT ;  /* 0x0000007404147812 */ /* 0x040fe200078efcff */
[----:B------:R-:W-:Y:S01]  /*0d30*/  IMAD.MOV R9, RZ, RZ, -R6 ;  /* 0x000000ffff097224 */ /* 0x000fe200078e0a06 */
[----:B------:R-:W-:Y:S01]  /*0d40*/  LOP3.LUT R6, R4, 0x1c, RZ, 0xfc, !PT ;  /* 0x0000001c04067812 */ /* 0x000fe200078efcff */
[----:B------:R-:W-:Y:S01]  /*0d50*/  IMAD.HI.U32 R7, R3, R40, RZ ;  /* 0x0000002803077227 */ /* 0x000fe200078e00ff */
[----:B------:R-:W-:Y:S02]  /*0d60*/  ISETP.GT.U32.AND P0, PT, R2, R25, PT ;  /* 0x000000190200720c */ /* 0x000fe40003f04070 */
[----:B------:R-:W-:Y:S01]  /*0d70*/  IABS R27, R6 ;  /* 0x00000006001b7213 */ /* 0x000fe20000000000 */
[----:B------:R-:W-:Y:S01]  /*0d80*/  @!P4 IMAD.IADD R24, R24, 0x1, -R2 ;  /* 0x000000011818c824 */ /* 0x000fe200078e0a02 */
[----:B------:R-:W-:Y:S01]  /*0d90*/  ISETP.GE.AND P4, PT, R11, RZ, PT ;  /* 0x000000ff0b00720c */ /* 0x000fe20003f86270 */
[----:B------:R-:W-:Y:S01]  /*0da0*/  IMAD R26, R2, R9, R26 ;  /* 0x00000009021a7224 */ /* 0x000fe200078e021a */
[----:B------:R-:W-:Y:S01]  /*0db0*/  LOP3.LUT R11, R4, 0x2c, RZ, 0xfc, !PT ;  /* 0x0000002c040b7812 */ /* 0x000fe200078efcff */
[--C-:B------:R-:W-:Y:S01]  /*0dc0*/  @!P1 IMAD.IADD R23, R23, 0x1, -R2.reuse ;  /* 0x0000000117179824 */ /* 0x100fe200078e0a02 */
[----:B------:R-:W-:Y:S01]  /*0dd0*/  ISETP.GE.AND P1, PT, R8, RZ, PT ;  /* 0x000000ff0800720c */ /* 0x000fe20003f26270 */
[----:B------:R-:W-:Y:S01]  /*0de0*/  @!P5 IMAD.IADD R42, R42, 0x1, -R2 ;  /* 0x000000012a2ad824 */ /* 0x000fe200078e0a02 */
[----:B------:R-:W-:Y:S01]  /*0df0*/  LOP3.LUT R8, R4, 0x24, RZ, 0xfc, !PT ;  /* 0x0000002404087812 */ /* 0x000fe200078efcff */
[----:B------:R-:W-:Y:S01]  /*0e00*/  @!P6 IMAD.MOV R24, RZ, RZ, -R24 ;  /* 0x000000ffff18e224 */ /* 0x000fe200078e0a18 */
[C---:B------:R-:W-:Y:S01]  /*0e10*/  ISETP.GT.U32.AND P6, PT, R2.reuse, R26, PT ;  /* 0x0000001a0200720c */ /* 0x040fe20003fc4070 */
[----:B------:R-:W-:Y:S01]  /*0e20*/  IMAD.MOV R7, RZ, RZ, -R7 ;  /* 0x000000ffff077224 */ /* 0x000fe200078e0a07 */
[C---:B------:R-:W-:Y:S01]  /*0e30*/  ISETP.GT.U32.AND P5, PT, R2.reuse, R42, PT ;  /* 0x0000002a0200720c */ /* 0x040fe20003fa4070 */
[----:B------:R-:W-:Y:S01]  /*0e40*/  @!P0 IMAD.IADD R25, R25, 0x1, -R2 ;  /* 0x0000000119198824 */ /* 0x000fe200078e0a02 */
[----:B------:R-:W-:Y:S01]  /*0e50*/  IABS R39, R8 ;  /* 0x0000000800277213 */ /* 0x000fe20000000000 */
[----:B------:R-:W-:Y:S01]  /*0e60*/  IMAD R40, R2, R7, R40 ;  /* 0x0000000702287224 */ /* 0x000fe200078e0228 */
[----:B------:R-:W-:Y:S01]  /*0e70*/  LOP3.LUT R7, R4, 0x20, RZ, 0xfc, !PT ;  /* 0x0000002004077812 */ /* 0x000fe200078efcff */
[----:B------:R-:W-:Y:S01]  /*0e80*/  @!P2 IMAD.MOV R23, RZ, RZ, -R23 ;  /* 0x000000ffff17a224 */ /* 0x000fe200078e0a17 */
[----:B------:R-:W-:Y:S01]  /*0e90*/  ISETP.GE.AND P2, PT, R10, RZ, PT ;  /* 0x000000ff0a00720c */ /* 0x000fe20003f46270 */
[----:B------:R-:W-:Y:S01]  /*0ea0*/  @!P1 IMAD.MOV R25, RZ, RZ, -R25 ;  /* 0x000000ffff199224 */ /* 0x000fe200078e0a19 */
[----:B------:R-:W-:-:S02]  /*0eb0*/  ISETP.GT.U32.AND P1, PT, R2, R40, PT ;  /* 0x000000280200720c */ /* 0x000fc40003f24070 */
[----:B------:R-:W-:Y:S01]  /*0ec0*/  IABS R28, R7 ;  /* 0x00000007001c7213 */ /* 0x000fe20000000000 */
[--C-:B------:R-:W-:Y:S01]  /*0ed0*/  @!P6 IMAD.IADD R26, R26, 0x1, -R2.reuse ;  /* 0x000000011a1ae824 */ /* 0x100fe200078e0a02 */
[----:B------:R-:W-:Y:S01]  /*0ee0*/  LOP3.LUT R10, R4, 0x28, RZ, 0xfc, !PT ;  /* 0x00000028040a7812 */ /* 0x000fe200078efcff */
[----:B------:R-:W-:Y:S01]  /*0ef0*/  @!P5 IMAD.IADD R42, R42, 0x1, -R2 ;  /* 0x000000012a2ad824 */ /* 0x000fe200078e0a02 */
[----:B------:R-:W-:Y:S01]  /*0f00*/  ISETP.GE.AND P5, PT, R6, RZ, PT ;  /* 0x000000ff0600720c */ /* 0x000fe20003fa6270 */
[----:B------:R-:W-:Y:S01]  /*0f10*/  IMAD.HI.U32 R6, R3, R27, RZ ;  /* 0x0000001b03067227 */ /* 0x000fe200078e00ff */
[----:B------:R-:W-:Y:S02]  /*0f20*/  ISETP.GT.U32.AND P6, PT, R2, R26, PT ;  /* 0x0000001a0200720c */ /* 0x000fe40003fc4070 */
[----:B------:R-:W-:Y:S01]  /*0f30*/  IABS R29, R10 ;  /* 0x0000000a001d7213 */ /* 0x000fe20000000000 */
[----:B------:R-:W-:Y:S01]  /*0f40*/  @!P3 IMAD.MOV R42, RZ, RZ, -R42 ;  /* 0x000000ffff2ab224 */ /* 0x000fe200078e0a2a */
[----:B------:R-:W-:Y:S01]  /*0f50*/  ISETP.GE.AND P3, PT, R7, RZ, PT ;  /* 0x000000ff0700720c */ /* 0x000fe20003f66270 */
[----:B------:R-:W-:Y:S01]  /*0f60*/  IMAD.MOV R7, RZ, RZ, -R6 ;  /* 0x000000ffff077224 */ /* 0x000fe200078e0a06 */
[----:B------:R-:W-:Y:S01]  /*0f70*/  IABS R30, R11 ;  /* 0x0000000b001e7213 */ /* 0x000fe20000000000 */
[----:B------:R-:W-:Y:S01]  /*0f80*/  IMAD.HI.U32 R6, R3, R28, RZ ;  /* 0x0000001c03067227 */ /* 0x000fe200078e00ff */
[----:B------:R-:W-:-:S03]  /*0f90*/  ISETP.GE.AND P0, PT, R8, RZ, PT ;  /* 0x000000ff0800720c */ /* 0x000fc60003f06270 */
[----:B------:R-:W-:Y:S02]  /*0fa0*/  IMAD R27, R2, R7, R27 ;  /* 0x00000007021b7224 */ /* 0x000fe400078e021b */
[----:B------:R-:W-:Y:S02]  /*0fb0*/  @!P1 IMAD.IADD R40, R40, 0x1, -R2 ;  /* 0x0000000128289824 */ /* 0x000fe400078e0a02 */
[----:B------:R-:W-:Y:S02]  /*0fc0*/  IMAD.MOV R7, RZ, RZ, -R6 ;  /* 0x000000ffff077224 */ /* 0x000fe400078e0a06 */
[----:B------:R-:W-:Y:S01]  /*0fd0*/  @!P6 IMAD.IADD R26, R26, 0x1, -R2 ;  /* 0x000000011a1ae824 */ /* 0x000fe200078e0a02 */
[C---:B------:R-:W-:Y:S01]  /*0fe0*/  ISETP.GT.U32.AND P1, PT, R2.reuse, R40, PT ;  /* 0x000000280200720c */ /* 0x040fe20003f24070 */
[C---:B------:R-:W-:Y:S01]  /*0ff0*/  IMAD R28, R2.reuse, R7, R28 ;  /* 0x00000007021c7224 */ /* 0x040fe200078e021c */
[----:B------:R-:W-:Y:S01]  /*1000*/  ISETP.GT.U32.AND P6, PT, R2, R27, PT ;  /* 0x0000001b0200720c */ /* 0x000fe20003fc4070 */
[----:B------:R-:W-:-:S04]  /*1010*/  IMAD.HI.U32 R6, R3, R39, RZ ;  /* 0x0000002703067227 */ /* 0x000fc800078e00ff */
[----:B------:R-:W-:Y:S01]  /*1020*/  @!P2 IMAD.MOV R26, RZ, RZ, -R26 ;  /* 0x000000ffff1aa224 */ /* 0x000fe200078e0a1a */
[----:B------:R-:W-:Y:S01]  /*1030*/  ISETP.GT.U32.AND P2, PT, R2, R28, PT ;  /* 0x0000001c0200720c */ /* 0x000fe20003f44070 */
[----:B------:R-:W-:-:S04]  /*1040*/  IMAD.HI.U32 R7, R3, R29, RZ ;  /* 0x0000001d03077227 */ /* 0x000fc800078e00ff */
[----:B------:R-:W-:Y:S02]  /*1050*/  IMAD.MOV R6, RZ, RZ, -R6 ;  /* 0x000000ffff067224 */ /* 0x000fe400078e0a06 */
[----:B------:R-:W-:Y:S02]  /*1060*/  IMAD.MOV R7, RZ, RZ, -R7 ;  /* 0x000000ffff077224 */ /* 0x000fe400078e0a07 */
[C---:B------:R-:W-:Y:S02]  /*1070*/  IMAD R39, R2.reuse, R6, R39 ;  /* 0x0000000602277224 */ /* 0x040fe400078e0227 */
[----:B------:R-:W-:Y:S02]  /*1080*/  IMAD R29, R2, R7, R29 ;  /* 0x00000007021d7224 */ /* 0x000fe400078e021d */
[--C-:B------:R-:W-:Y:S01]  /*1090*/  @!P1 IMAD.IADD R40, R40, 0x1, -R2.reuse ;  /* 0x0000000128289824 */ /* 0x100fe200078e0a02 */
[C---:B------:R-:W-:Y:S01]  /*10a0*/  ISETP.GT.U32.AND P1, PT, R2.reuse, R39, PT ;  /* 0x000000270200720c */ /* 0x040fe20003f24070 */
[--C-:B------:R-:W-:Y:S01]  /*10b0*/  @!P6 IMAD.IADD R27, R27, 0x1, -R2.reuse ;  /* 0x000000011b1be824 */ /* 0x100fe200078e0a02 */
[----:B------:R-:W-:Y:S01]  /*10c0*/  ISETP.GT.U32.AND P6, PT, R2, R29, PT ;  /* 0x0000001d0200720c */ /* 0x000fe20003fc4070 */
[----:B------:R-:W-:-:S02]  /*10d0*/  @!P2 IMAD.IADD R28, R28, 0x1, -R2 ;  /* 0x000000011c1ca824 */ /* 0x000fc400078e0a02 */
[----:B------:R-:W-:Y:S01]  /*10e0*/  IMAD.HI.U32 R8, R3, R30, RZ ;  /* 0x0000001e03087227 */ /* 0x000fe200078e00ff */
[----:B------:R-:W-:-:S03]  /*10f0*/  ISETP.GT.U32.AND P2, PT, R2, R27, PT ;  /* 0x0000001b0200720c */ /* 0x000fc60003f44070 */
[----:B------:R-:W-:Y:S02]  /*1100*/  IMAD.MOV R9, RZ, RZ, -R8 ;  /* 0x000000ffff097224 */ /* 0x000fe400078e0a08 */
[----:B------:R-:W-:-:S04]  /*1110*/  IMAD.HI.U32 R6, R3, R38, RZ ;  /* 0x0000002603067227 */ /* 0x000fc800078e00ff */
[----:B------:R-:W-:Y:S01]  /*1120*/  @!P1 IMAD.IADD R39, R39, 0x1, -R2 ;  /* 0x0000000127279824 */ /* 0x000fe200078e0a02 */
[C---:B------:R-:W-:Y:S01]  /*1130*/  ISETP.GT.U32.AND P1, PT, R2.reuse, R28, PT ;  /* 0x0000001c0200720c */ /* 0x040fe20003f24070 */
[C---:B------:R-:W-:Y:S02]  /*1140*/  IMAD R30, R2.reuse, R9, R30 ;  /* 0x00000009021e7224 */ /* 0x040fe400078e021e */
[--C-:B------:R-:W-:Y:S01]  /*1150*/  @!P6 IMAD.IADD R29, R29, 0x1, -R2.reuse ;  /* 0x000000011d1de824 */ /* 0x100fe200078e0a02 */
[C---:B------:R-:W-:Y:S01]  /*1160*/  ISETP.GT.U32.AND P6, PT, R2.reuse, R39, PT ;  /* 0x000000270200720c */ /* 0x040fe20003fc4070 */
[----:B------:R-:W-:Y:S01]  /*1170*/  @!P2 IMAD.IADD R27, R27, 0x1, -R2 ;  /* 0x000000011b1ba824 */ /* 0x000fe200078e0a02 */
[C---:B------:R-:W-:Y:S01]  /*1180*/  ISETP.GT.U32.AND P2, PT, R2.reuse, R30, PT ;  /* 0x0000001e0200720c */ /* 0x040fe20003f44070 */
[----:B------:R-:W-:Y:S02]  /*1190*/  IMAD.MOV R7, RZ, RZ, -R6 ;  /* 0x000000ffff077224 */ /* 0x000fe400078e0a06 */
[----:B------:R-:W-:Y:S01]  /*11a0*/  @!P4 IMAD.MOV R40, RZ, RZ, -R40 ;  /* 0x000000ffff28c224 */ /* 0x000fe200078e0a28 */
[C---:B------:R-:W-:Y:S01]  /*11b0*/  ISETP.GT.U32.AND P4, PT, R2.reuse, R29, PT ;  /* 0x0000001d0200720c */ /* 0x040fe20003f84070 */
[----:B------:R-:W-:-:S02]  /*11c0*/  IMAD R38, R2, R7, R38 ;  /* 0x0000000702267224 */ /* 0x000fc400078e0226 */
[----:B------:R-:W-:-:S04]  /*11d0*/  IMAD.HI.U32 R6, R3, R36, RZ ;  /* 0x0000002403067227 */ /* 0x000fc800078e00ff */
[--C-:B------:R-:W-:Y:S01]  /*11e0*/  @!P6 IMAD.IADD R39, R39, 0x1, -R2.reuse ;  /* 0x000000012727e824 */ /* 0x100fe200078e0a02 */
[----:B------:R-:W-:Y:S01]  /*11f0*/  ISETP.GT.U32.AND P6, PT, R2, R38, PT ;  /* 0x000000260200720c */ /* 0x000fe20003fc4070 */
[----:B------:R-:W-:Y:S01]  /*1200*/  @!P2 IMAD.IADD R30, R30, 0x1, -R2 ;  /* 0x000000011e1ea824 */ /* 0x000fe200078e0a02 */
[----:B------:R-:W-:Y:S01]  /*1210*/  ISETP.GE.AND P2, PT, R12, RZ, PT ;  /* 0x000000ff0c00720c */ /* 0x000fe20003f46270 */
[----:B------:R-:W-:Y:S01]  /*1220*/  IMAD.HI.U32 R7, R3, R35, RZ ;  /* 0x0000002303077227 */ /* 0x000fe200078e00ff */
[----:B------:R-:W-:-:S03]  /*1230*/  LOP3.LUT R12, R4, 0x4c, RZ, 0xfc, !PT ;  /* 0x0000004c040c7812 */ /* 0x000fc600078efcff */
[----:B------:R-:W-:Y:S01]  /*1240*/  @!P5 IMAD.MOV R27, RZ, RZ, -R27 ;  /* 0x000000ffff1bd224 */ /* 0x000fe200078e0a1b */
[----:B------:R-:W-:Y:S01]  /*1250*/  ISETP.GT.U32.AND P5, PT, R2, R30, PT ;  /* 0x0000001e0200720c */ /* 0x000fe20003fa4070 */
[----:B------:R-:W-:Y:S02]  /*1260*/  IMAD.MOV R9, RZ, RZ, -R6 ;  /* 0x000000ffff097224 */ /* 0x000fe400078e0a06 */
[----:B------:R-:W-:-:S04]  /*1270*/  IMAD.HI.U32 R8, R3, R32, RZ ;  /* 0x0000002003087227 */ /* 0x000fc800078e00ff */
[----:B------:R-:W-:Y:S02]  /*1280*/  IMAD.MOV R7, RZ, RZ, -R7 ;  /* 0x000000ffff077224 */ /* 0x000fe400078e0a07 */
[----:B------:R-:W-:Y:S01]  /*1290*/  @!P4 IMAD.IADD R29, R29, 0x1, -R2 ;  /* 0x000000011d1dc824 */ /* 0x000fe200078e0a02 */
[----:B------:R-:W-:Y:S01]  /*12a0*/  ISETP.GE.AND P4, PT, R11, RZ, PT ;  /* 0x000000ff0b00720c */ /* 0x000fe20003f86270 */
[----:B------:R-:W-:Y:S02]  /*12b0*/  IMAD R36, R2, R9, R36 ;  /* 0x0000000902247224 */ /* 0x000fe400078e0224 */
[----:B------:R-:W-:Y:S01]  /*12c0*/  IMAD.MOV R11, RZ, RZ, -R8 ;  /* 0x000000ffff0b7224 */ /* 0x000fe200078e0a08 */
[----:B------:R-:W-:Y:S01]  /*12d0*/  LOP3.LUT R8, R4, 0x40, RZ, 0xfc, !PT ;  /* 0x0000004004087812 */ /* 0x000fe200078efcff */
[----:B------:R-:W-:Y:S02]  /*12e0*/  IMAD R35, R2, R7, R35 ;  /* 0x0000000702237224 */ /* 0x000fe400078e0223 */
[----:B------:R-:W-:Y:S01]  /*12f0*/  @!P6 IMAD.IADD R38, R38, 0x1, -R2 ;  /* 0x000000012626e824 */ /* 0x000fe200078e0a02 */
[C---:B------:R-:W-:Y:S01]  /*1300*/  ISETP.GT.U32.AND P6, PT, R2.reuse, R36, PT ;  /* 0x000000240200720c */ /* 0x040fe20003fc4070 */
[C---:B------:R-:W-:Y:S01]  /*1310*/  IMAD R32, R2.reuse, R11, R32 ;  /* 0x0000000b02207224 */ /* 0x040fe200078e0220 */
[----:B------:R-:W-:Y:S01]  /*1320*/  IABS R34, R8 ;  /* 0x0000000800227213 */ /* 0x000fe20000000000 */
[----:B------:R-:W-:Y:S01]  /*1330*/  @!P0 IMAD.MOV R39, RZ, RZ, -R39 ;  /* 0x000000ffff278224 */ /* 0x000fe200078e0a27 */
[----:B------:R-:W-:Y:S01]  /*1340*/  ISETP.GT.U32.AND P0, PT, R2, R35, PT ;  /* 0x000000230200720c */ /* 0x000fe20003f04070 */
[--C-:B------:R-:W-:Y:S01]  /*1350*/  @!P5 IMAD.IADD R30, R30, 0x1, -R2.reuse ;  /* 0x000000011e1ed824 */ /* 0x100fe200078e0a02 */
[----:B------:R-:W-:Y:S01]  /*1360*/  ISETP.GT.U32.AND P5, PT, R2, R32, PT ;  /* 0x000000200200720c */ /* 0x000fe20003fa4070 */
[----:B------:R-:W-:Y:S01]  /*1370*/  @!P1 IMAD.IADD R28, R28, 0x1, -R2 ;  /* 0x000000011c1c9824 */ /* 0x000fe200078e0a02 */
[----:B------:R-:W-:Y:S01]  /*1380*/  ISETP.GE.AND P1, PT, R10, RZ, PT ;  /* 0x000000ff0a00720c */ /* 0x000fe20003f26270 */
[----:B------:R-:W-:Y:S01]  /*1390*/  IMAD.HI.U32 R6, R3, R34, RZ ;  /* 0x0000002203067227 */ /* 0x000fe200078e00ff */
[----:B------:R-:W-:-:S03]  /*13a0*/  LOP3.LUT R10, R4, 0x44, RZ, 0xfc, !PT ;  /* 0x00000044040a7812 */ /* 0x000fc600078efcff */
[----:B------:R-:W-:Y:S01]  /*13b0*/  @!P6 IMAD.IADD R36, R36, 0x1, -R2 ;  /* 0x000000012424e824 */ /* 0x000fe200078e0a02 */
[----:B------:R-:W-:Y:S01]  /*13c0*/  IABS R33, R10 ;  /* 0x0000000a00217213 */ /* 0x000fe20000000000 */
[----:B------:R-:W-:Y:S01]  /*13d0*/  IMAD.MOV R9, RZ, RZ, -R6 ;  /* 0x000000ffff097224 */ /* 0x000fe200078e0a06 */
[----:B------:R-:W-:Y:S01]  /*13e0*/  LOP3.LUT R6, R4, 0x48, RZ, 0xfc, !PT ;  /* 0x0000004804067812 */ /* 0x000fe200078efcff */
[--C-:B------:R-:W-:Y:S01]  /*13f0*/  @!P0 IMAD.IADD R35, R35, 0x1, -R2.reuse ;  /* 0x0000000123238824 */ /* 0x100fe200078e0a02 */
[----:B------:R-:W-:Y:S01]  /*1400*/  ISETP.GT.U32.AND P0, PT, R2, R36, PT ;  /* 0x000000240200720c */ /* 0x000fe20003f04070 */
[----:B------:R-:W-:Y:S01]  /*1410*/  @!P5 IMAD.IADD R32, R32, 0x1, -R2 ;  /* 0x000000012020d824 */ /* 0x000fe200078e0a02 */
[----:B------:R-:W-:Y:S01]  /*1420*/  ISETP.GE.AND P6, PT, R15, RZ, PT ;  /* 0x000000ff0f00720c */ /* 0x000fe20003fc6270 */
[----:B------:R-:W-:Y:S01]  /*1430*/  IMAD.HI.U32 R7, R3, R33, RZ ;  /* 0x0000002103077227 */ /* 0x000fe200078e00ff */
[----:B------:R-:W-:-:S03]  /*1440*/  ISETP.GT.U32.AND P5, PT, R2, R35, PT ;  /* 0x000000230200720c */ /* 0x000fc60003fa4070 */
[----:B------:R-:W-:Y:S02]  /*1450*/  IMAD.MOV R7, RZ, RZ, -R7 ;  /* 0x000000ffff077224 */ /* 0x000fe400078e0a07 */
[C---:B------:R-:W-:Y:S02]  /*1460*/  IMAD R34, R2.reuse, R9, R34 ;  /* 0x0000000902227224 */ /* 0x040fe400078e0222 */
[C---:B------:R-:W-:Y:S01]  /*1470*/  IMAD R33, R2.reuse, R7, R33 ;  /* 0x0000000702217224 */ /* 0x040fe200078e0221 */
[----:B------:R-:W-:Y:S01]  /*1480*/  IABS R7, R6 ;  /* 0x0000000600077213 */ /* 0x000fe20000000000 */
[----:B------:R-:W-:Y:S01]  /*1490*/  @!P4 IMAD.MOV R30, RZ, RZ, -R30 ;  /* 0x000000ffff1ec224 */ /* 0x000fe200078e0a1e */
[----:B------:R-:W-:Y:S01]  /*14a0*/  ISETP.GT.U32.AND P4, PT, R2, R32, PT ;  /* 0x000000200200720c */ /* 0x000fe20003f84070 */
[----:B------:R-:W-:Y:S01]  /*14b0*/  @!P0 IMAD.IADD R36, R36, 0x1, -R2 ;  /* 0x0000000124248824 */ /* 0x000fe200078e0a02 */
[C---:B------:R-:W-:Y:S01]  /*14c0*/  ISETP.GT.U32.AND P0, PT, R2.reuse, R34, PT ;  /* 0x000000220200720c */ /* 0x040fe20003f04070 */
[----:B------:R-:W-:Y:S01]  /*14d0*/  @!P3 IMAD.MOV R28, RZ, RZ, -R28 ;  /* 0x000000ffff1cb224 */ /* 0x000fe200078e0a1c */
[C---:B------:R-:W-:Y:S01]  /*14e0*/  ISETP.GT.U32.AND P3, PT, R2.reuse, R38, PT ;  /* 0x000000260200720c */ /* 0x040fe20003f64070 */
[----:B------:R-:W-:Y:S01]  /*14f0*/  @!P5 IMAD.IADD R35, R35, 0x1, -R2 ;  /* 0x000000012323d824 */ /* 0x000fe200078e0a02 */
[----:B------:R-:W-:Y:S01]  /*1500*/  ISETP.GT.U32.AND P5, PT, R2, R33, PT ;  /* 0x000000210200720c */ /* 0x000fe20003fa4070 */
[----:B------:R-:W-:Y:S01]  /*1510*/  @!P1 IMAD.MOV R29, RZ, RZ, -R29 ;  /* 0x000000ffff1d9224 */ /* 0x000fe200078e0a1d */
[----:B------:R-:W-:-:S02]  /*1520*/  ISETP.GE.AND P1, PT, R13, RZ, PT ;  /* 0x000000ff0d00720c */ /* 0x000fc40003f26270 */
[----:B------:R-:W-:-:S03]  /*1530*/  LOP3.LUT R13, R4, 0x50, RZ, 0xfc, !PT ;  /* 0x00000050040d7812 */ /* 0x000fc600078efcff */
[--C-:B------:R-:W-:Y:S01]  /*1540*/  @!P4 IMAD.IADD R32, R32, 0x1, -R2.reuse ;  /* 0x000000012020c824 */ /* 0x100fe200078e0a02 */
[----:B------:R-:W-:Y:S01]  /*1550*/  ISETP.GE.AND P4, PT, R10, RZ, PT ;  /* 0x000000ff0a00720c */ /* 0x000fe20003f86270 */
[--C-:B------:R-:W-:Y:S01]  /*1560*/  @!P0 IMAD.IADD R34, R34, 0x1, -R2.reuse ;  /* 0x0000000122228824 */ /* 0x100fe200078e0a02 */
[----:B------:R-:W-:Y:S01]  /*1570*/  ISETP.GE.AND P0, PT, R6, RZ, PT ;  /* 0x000000ff0600720c */ /* 0x000fe20003f06270 */
[--C-:B------:R-:W-:Y:S01]  /*1580*/  @!P3 IMAD.IADD R38, R38, 0x1, -R2.reuse ;  /* 0x000000012626b824 */ /* 0x100fe200078e0a02 */
[----:B------:R-:W-:Y:S01]  /*1590*/  IABS R10, R12 ;  /* 0x0000000c000a7213 */ /* 0x000fe20000000000 */
[----:B------:R-:W-:Y:S01]  /*15a0*/  @!P5 IMAD.IADD R33, R33, 0x1, -R2 ;  /* 0x000000012121d824 */ /* 0x000fe200078e0a02 */
[----:B------:R-:W-:Y:S01]  /*15b0*/  IABS R11, R13 ;  /* 0x0000000d000b7213 */ /* 0x000fe20000000000 */
[----:B------:R-:W-:Y:S01]  /*15c0*/  IMAD.HI.U32 R6, R3, R7, RZ ;  /* 0x0000000703067227 */ /* 0x000fe200078e00ff */
[----:B------:R-:W-:Y:S02]  /*15d0*/  ISETP.GE.AND P3, PT, R14, RZ, PT ;  /* 0x000000ff0e00720c */ /* 0x000fe40003f66270 */
[----:B------:R-:W-:Y:S01]  /*15e0*/  ISETP.GT.U32.AND P5, PT, R2, R33, PT ;  /* 0x000000210200720c */ /* 0x000fe20003fa4070 */
[----:B------:R-:W-:Y:S01]  /*15f0*/  @!P2 IMAD.MOV R38, RZ, RZ, -R38 ;  /* 0x000000ffff26a224 */ /* 0x000fe200078e0a26 */
[----:B------:R-:W-:Y:S01]  /*1600*/  ISETP.GE.AND P2, PT, R8, RZ, PT ;  /* 0x000000ff0800720c */ /* 0x000fe20003f46270 */
[----:B------:R-:W-:-:S02]  /*1610*/  IMAD.MOV R9, RZ, RZ, -R6 ;  /* 0x000000ffff097224 */ /* 0x000fc400078e0a06 */
[----:B------:R-:W-:-:S04]  /*1620*/  IMAD.HI.U32 R8, R3, R10, RZ ;  /* 0x0000000a03087227 */ /* 0x000fc800078e00ff */
[----:B------:R-:W-:Y:S02]  /*1630*/  IMAD R7, R2, R9, R7 ;  /* 0x0000000902077224 */ /* 0x000fe400078e0207 */
[----:B------:R-:W-:Y:S01]  /*1640*/  IMAD.MOV R9, RZ, RZ, -R8 ;  /* 0x000000ffff097224 */ /* 0x000fe200078e0a08 */
[----:B------:R-:W-:Y:S01]  /*1650*/  LOP3.LUT R8, R4, 0x58, RZ, 0xfc, !PT ;  /* 0x0000005804087812 */ /* 0x000fe200078efcff */
[----:B------:R-:W-:Y:S01]  /*1660*/  @!P1 IMAD.MOV R36, RZ, RZ, -R36 ;  /* 0x000000ffff249224 */ /* 0x000fe200078e0a24 */
[C---:B------:R-:W-:Y:S01]  /*1670*/  ISETP.GT.U32.AND P1, PT, R2.reuse, R34, PT ;  /* 0x000000220200720c */ /* 0x040fe20003f24070 */
[C---:B------:R-:W-:Y:S01]  /*1680*/  IMAD R9, R2.reuse, R9, R10 ;  /* 0x0000000902097224 */ /* 0x040fe200078e020a */
[----:B------:R-:W-:Y:S01]  /*1690*/  IABS R15, R8 ;  /* 0x00000008000f7213 */ /* 0x000fe20000000000 */
[----:B------:R-:W-:Y:S02]  /*16a0*/  @!P5 IMAD.IADD R33, R33, 0x1, -R2 ;  /* 0x000000012121d824 */ /* 0x000fe400078e0a02 */
[----:B------:R-:W-:Y:S01]  /*16b0*/  IMAD.HI.U32 R6, R3, R11, RZ ;  /* 0x0000000b03067227 */ /* 0x000fe200078e00ff */
[----:B------:R-:W-:-:S03]  /*16c0*/  ISETP.GT.U32.AND P5, PT, R2, R9, PT ;  /* 0x000000090200720c */ /* 0x000fc60003fa4070 */
[----:B------:R-:W-:Y:S02]  /*16d0*/  IMAD.MOV R6, RZ, RZ, -R6 ;  /* 0x000000ffff067224 */ /* 0x000fe400078e0a06 */
[----:B------:R-:W-:Y:S01]  /*16e0*/  @!P6 IMAD.MOV R32, RZ, RZ, -R32 ;  /* 0x000000ffff20e224 */ /* 0x000fe200078e0a20 */
[----:B------:R-:W-:Y:S01]  /*16f0*/  ISETP.GE.AND P6, PT, R13, RZ, PT ;  /* 0x000000ff0d00720c */ /* 0x000fe20003fc6270 */
[----:B------:R-:W-:Y:S01]  /*1700*/  IMAD R11, R2, R6, R11 ;  /* 0x00000006020b7224 */ /* 0x000fe200078e020b */
[----:B------:R-:W-:Y:S01]  /*1710*/  LOP3.LUT R6, R4, 0x54, RZ, 0xfc, !PT ;  /* 0x0000005404067812 */ /* 0x000fe200078efcff */
[--C-:B------:R-:W-:Y:S01]  /*1720*/  @!P1 IMAD.IADD R34, R34, 0x1, -R2.reuse ;  /* 0x0000000122229824 */ /* 0x100fe200078e0a02 */
[----:B------:R-:W-:Y:S01]  /*1730*/  ISETP.GT.U32.AND P1, PT, R2, R7, PT ;  /* 0x000000070200720c */ /* 0x000fe20003f24070 */
[----:B------:R-:W-:Y:S01]  /*1740*/  @!P3 IMAD.MOV R35, RZ, RZ, -R35 ;  /* 0x000000ffff23b224 */ /* 0x000fe200078e0a23 */
[----:B------:R-:W-:Y:S01]  /*1750*/  IABS R13, R6 ;  /* 0x00000006000d7213 */ /* 0x000fe20000000000 */
[----:B------:R-:W-:Y:S01]  /*1760*/  @!P5 IMAD.IADD R9, R9, 0x1, -R2 ;  /* 0x000000010909d824 */ /* 0x000fe200078e0a02 */
[----:B------:R-:W-:Y:S01]  /*1770*/  ISETP.GE.AND P3, PT, R12, RZ, PT ;  /* 0x000000ff0c00720c */ /* 0x000fe20003f66270 */
[----:B------:R-:W-:Y:S01]  /*1780*/  @!P2 IMAD.MOV R34, RZ, RZ, -R34 ;  /* 0x000000ffff22a224 */ /* 0x000fe200078e0a22 */
[----:B------:R-:W-:Y:S01]  /*1790*/  ISETP.GE.AND P2, PT, R6, RZ, PT ;  /* 0x000000ff0600720c */ /* 0x000fe20003f46270 */
[----:B------:R-:W-:Y:S01]  /*17a0*/  IMAD.HI.U32 R6, R3, R13, RZ ;  /* 0x0000000d03067227 */ /* 0x000fe200078e00ff */
[----:B------:R-:W-:-:S02]  /*17b0*/  ISETP.GT.U32.AND P5, PT, R2, R9, PT ;  /* 0x000000090200720c */ /* 0x000fc40003fa4070 */
[----:B------:R-:W-:Y:S01]  /*17c0*/  LOP3.LUT R12, R4, 0x5c, RZ, 0xfc, !PT ;  /* 0x0000005c040c7812 */ /* 0x000fe200078efcff */
[----:B------:R-:W-:Y:S02]  /*17d0*/  IMAD.MOV R6, RZ, RZ, -R6 ;  /* 0x000000ffff067224 */ /* 0x000fe400078e0a06 */
[----:B------:R-:W-:Y:S01]  /*17e0*/  @!P1 IMAD.IADD R7, R7, 0x1, -R2 ;  /* 0x0000000107079824 */ /* 0x000fe200078e0a02 */
[----:B------:R-:W-:Y:S01]  /*17f0*/  IABS R17, R12 ;  /* 0x0000000c00117213 */ /* 0x000fe20000000000 */
[----:B------:R-:W-:Y:S01]  /*1800*/  IMAD R13, R2, R6, R13 ;  /* 0x00000006020d7224 */ /* 0x000fe200078e020d */
[----:B------:R-:W-:Y:S01]  /*1810*/  LOP3.LUT R6, R46, 0x3f, RZ, 0xc0, !PT ;  /* 0x0000003f2e067812 */ /* 0x000fe200078ec0ff */
[----:B------:R-:W-:Y:S01]  /*1820*/  @!P4 IMAD.MOV R33, RZ, RZ, -R33 ;  /* 0x000000ffff21c224 */ /* 0x000fe200078e0a21 */
[C---:B------:R-:W-:Y:S01]  /*1830*/  ISETP.GT.U32.AND P1, PT, R2.reuse, R7, PT ;  /* 0x000000070200720c */ /* 0x040fe20003f24070 */
[----:B------:R-:W-:Y:S01]  /*1840*/  IMAD.HI.U32 R10, R3, R17, RZ ;  /* 0x00000011030a7227 */ /* 0x000fe200078e00ff */
[----:B------:R-:W-:-:S03]  /*1850*/  ISETP.GT.U32.AND P4, PT, R2, R11, PT ;  /* 0x0000000b0200720c */ /* 0x000fc60003f84070 */
[----:B------:R-:W-:Y:S01]  /*1860*/  @!P5 IMAD.IADD R9, R9, 0x1, -R2 ;  /* 0x000000010909d824 */ /* 0x000fe200078e0a02 */
[----:B------:R-:W-:Y:S01]  /*1870*/  ISETP.GT.U32.AND P5, PT, R2, R13, PT ;  /* 0x0000000d0200720c */ /* 0x000fe20003fa4070 */
[----:B------:R-:W-:Y:S02]  /*1880*/  IMAD.MOV R10, RZ, RZ, -R10 ;  /* 0x000000ffff0a7224 */ /* 0x000fe400078e0a0a */
[----:B------:R-:W-:Y:S01]  /*1890*/  IMAD R48, R19, 0x40, R6 ;  /* 0x0000004013307824 */ /* 0x000fe200078e0206 */
[----:B------:R-:W-:Y:S01]  /*18a0*/  LOP3.LUT R6, R4, 0x60, RZ, 0xfc, !PT ;  /* 0x0000006004067812 */ /* 0x000fe200078efcff */
[----:B------:R-:W-:Y:S01]  /*18b0*/  IMAD R17, R2, R10, R17 ;  /* 0x0000000a02117224 */ /* 0x000fe200078e0211 */
[----:B------:R-:W-:Y:S01]  /*18c0*/  LOP3.LUT R10, R4, 0x68, RZ, 0xfc, !PT ;  /* 0x00000068040a7812 */ /* 0x000fe200078efcff */
[--C-:B------:R-:W-:Y:S01]  /*18d0*/  @!P1 IMAD.IADD R7, R7, 0x1, -R2.reuse ;  /* 0x0000000107079824 */ /* 0x100fe200078e0a02 */
[----:B------:R-:W-:Y:S01]  /*18e0*/  ISETP.GE.AND P1, PT, R8, RZ, PT ;  /* 0x000000ff0800720c */ /* 0x000fe20003f26270 */
[----:B------:R-:W-:Y:S01]  /*18f0*/  IMAD.HI.U32 R8, R3, R15, RZ ;  /* 0x0000000f03087227 */ /* 0x000fe200078e00ff */
[----:B------:R-:W-:Y:S01]  /*1900*/  IABS R19, R6 ;  /* 0x0000000600137213 */ /* 0x000fe20000000000 */
[----:B------:R1:W-:Y:S01]  /*1910*/  STL [R1+0xac], R48 ;  /* 0x0000ac3001007387 */ /* 0x0003e20000100800 */
[----:B------:R-:W-:Y:S01]  /*1920*/  IABS R37, R10 ;  /* 0x0000000a00257213 */ /* 0x000fe20000000000 */
[----:B------:R-:W-:Y:S01]  /*1930*/  @!P5 IMAD.IADD R13, R13, 0x1, -R2 ;  /* 0x000000010d0dd824 */ /* 0x000fe200078e0a02 */
[----:B------:R-:W-:Y:S01]  /*1940*/  IABS R14, R48 ;  /* 0x00000030000e7213 */ /* 0x000fe20000000000 */
[----:B------:R-:W-:-:S02]  /*1950*/  IMAD.MOV R8, RZ, RZ, -R8 ;  /* 0x000000ffff087224 */ /* 0x000fc400078e0a08 */
[----:B------:R-:W-:Y:S01]  /*1960*/  @!P0 IMAD.MOV R7, RZ, RZ, -R7 ;  /* 0x000000ffff078224 */ /* 0x000fe200078e0a07 */
[C---:B------:R-:W-:Y:S01]  /*1970*/  ISETP.GT.U32.AND P5, PT, R2.reuse, R13, PT ;  /* 0x0000000d0200720c */ /* 0x040fe20003fa4070 */
[----:B------:R-:W-:Y:S01]  /*1980*/  IMAD R15, R2, R8, R15 ;  /* 0x00000008020f7224 */ /* 0x000fe200078e020f */
[----:B------:R-:W-:Y:S01]  /*1990*/  LOP3.LUT R8, R4, 0x64, RZ, 0xfc, !PT ;  /* 0x0000006404087812 */ /* 0x000fe200078efcff */
[----:B------:R-:W-:Y:S01]  /*19a0*/  @!P3 IMAD.MOV R9, RZ, RZ, -R9 ;  /* 0x000000ffff09b224 */ /* 0x000fe200078e0a09 */
[----:B------:R-:W-:Y:S01]  /*19b0*/  ISETP.GE.AND P0, PT, R6, RZ, PT ;  /* 0x000000ff0600720c */ /* 0x000fe20003f06270 */
[----:B------:R-:W-:Y:S01]  /*19c0*/  IMAD.HI.U32 R6, R3, R19, RZ ;  /* 0x0000001303067227 */ /* 0x000fe200078e00ff */
[----:B------:R-:W-:Y:S02]  /*19d0*/  ISETP.GE.AND P3, PT, R8, RZ, PT ;  /* 0x000000ff0800720c */ /* 0x000fe40003f66270 */
[----:B------:R-:W-:Y:S01]  /*19e0*/  IABS R31, R8 ;  /* 0x00000008001f7213 */ /* 0x000fe20000000000 */
[----:B------:R-:W-:-:S02]  /*19f0*/  IMAD.MOV R8, RZ, RZ, -R6 ;  /* 0x000000ffff087224 */ /* 0x000fc400078e0a06 */
[--C-:B------:R-:W-:Y:S02]  /*1a00*/  @!P4 IMAD.IADD R11, R11, 0x1, -R2.reuse ;  /* 0x000000010b0bc824 */ /* 0x100fe400078e0a02 */
[----:B------:R-:W-:Y:S01]  /*1a10*/  @!P5 IMAD.IADD R13, R13, 0x1, -R2 ;  /* 0x000000010d0dd824 */ /* 0x000fe200078e0a02 */
[C---:B------:R-:W-:Y:S01]  /*1a20*/  ISETP.GT.U32.AND P5, PT, R2.reuse, R15, PT ;  /* 0x0000000f0200720c */ /* 0x040fe20003fa4070 */
[----:B------:R-:W-:Y:S01]  /*1a30*/  IMAD.HI.U32 R6, R3, R31, RZ ;  /* 0x0000001f03067227 */ /* 0x000fe200078e00ff */
[----:B------:R-:W-:-:S03]  /*1a40*/  ISETP.GT.U32.AND P4, PT, R2, R11, PT ;  /* 0x0000000b0200720c */ /* 0x000fc60003f84070 */
[----:B------:R-:W-:Y:S01]  /*1a50*/  @!P2 IMAD.MOV R13, RZ, RZ, -R13 ;  /* 0x000000ffff0da224 */ /* 0x000fe200078e0a0d */
[C---:B------:R-:W-:Y:S01]  /*1a60*/  ISETP.GT.U32.AND P2, PT, R2.reuse, R17, PT ;  /* 0x000000110200720c */ /* 0x040fe20003f44070 */
[----:B------:R-:W-:Y:S02]  /*1a70*/  IMAD R19, R2, R8, R19 ;  /* 0x0000000802137224 */ /* 0x000fe400078e0213 */
[----:B------:R-:W-:-:S04]  /*1a80*/  IMAD.HI.U32 R8, R3, R37, RZ ;  /* 0x0000002503087227 */ /* 0x000fc800078e00ff */
[----:B------:R-:W-:Y:S02]  /*1a90*/  @!P5 IMAD.IADD R15, R15, 0x1, -R2 ;  /* 0x000000010f0fd824 */ /* 0x000fe400078e0a02 */
[----:B------:R-:W-:Y:S02]  /*1aa0*/  IMAD.MOV R6, RZ, RZ, -R6 ;  /* 0x000000ffff067224 */ /* 0x000fe400078e0a06 */
[----:B------:R-:W-:Y:S01]  /*1ab0*/  IMAD.MOV R8, RZ, RZ, -R8 ;  /* 0x000000ffff087224 */ /* 0x000fe200078e0a08 */
[C---:B------:R-:W-:Y:S01]  /*1ac0*/  ISETP.GT.U32.AND P5, PT, R2.reuse, R15, PT ;  /* 0x0000000f0200720c */ /* 0x040fe20003fa4070 */
[----:B------:R-:W-:Y:S02]  /*1ad0*/  @!P2 IMAD.IADD R17, R17, 0x1, -R2 ;  /* 0x000000011111a824 */ /* 0x000fe400078e0a02 */
[C---:B------:R-:W-:Y:S02]  /*1ae0*/  IMAD R31, R2.reuse, R6, R31 ;  /* 0x00000006021f7224 */ /* 0x040fe400078e021f */
[C---:B------:R-:W-:Y:S01]  /*1af0*/  IMAD R37, R2.reuse, R8, R37 ;  /* 0x0000000802257224 */ /* 0x040fe200078e0225 */
[----:B------:R-:W-:Y:S01]  /*1b00*/  ISETP.GT.U32.AND P2, PT, R2, R17, PT ;  /* 0x000000110200720c */ /* 0x000fe20003f44070 */
[----:B------:R-:W-:Y:S01]  /*1b10*/  IMAD.HI.U32 R6, R3, R41, RZ ;  /* 0x0000002903067227 */ /* 0x000fe200078e00ff */
[----:B------:R-:W-:-:S03]  /*1b20*/  IABS R8, R20 ;  /* 0x0000001400087213 */ /* 0x000fc60000000000 */
[----:B------:R-:W-:Y:S02]  /*1b30*/  IMAD.MOV R6, RZ, RZ, -R6 ;  /* 0x000000ffff067224 */ /* 0x000fe400078e0a06 */
[--C-:B------:R-:W-:Y:S01]  /*1b40*/  @!P5 IMAD.IADD R15, R15, 0x1, -R2.reuse ;  /* 0x000000010f0fd824 */ /* 0x100fe200078e0a02 */
[----:B------:R-:W-:Y:S01]  /*1b50*/  ISETP.GT.U32.AND P5, PT, R2, R19, PT ;  /* 0x000000130200720c */ /* 0x000fe20003fa4070 */
[--C-:B------:R-:W-:Y:S01]  /*1b60*/  @!P4 IMAD.IADD R11, R11, 0x1, -R2.reuse ;  /* 0x000000010b0bc824 */ /* 0x100fe200078e0a02 */
[----:B------:R-:W-:Y:S01]  /*1b70*/  ISETP.GE.AND P4, PT, R12, RZ, PT ;  /* 0x000000ff0c00720c */ /* 0x000fe20003f86270 */
[----:B------:R-:W-:Y:S01]  /*1b80*/  @!P1 IMAD.MOV R15, RZ, RZ, -R15 ;  /* 0x000000ffff0f9224 */ /* 0x000fe200078e0a0f */
[C---:B------:R-:W-:Y:S01]  /*1b90*/  ISETP.GT.U32.AND P1, PT, R2.reuse, R31, PT ;  /* 0x0000001f0200720c */ /* 0x040fe20003f24070 */
[----:B------:R-:W-:Y:S01]  /*1ba0*/  @!P2 IMAD.IADD R17, R17, 0x1, -R2 ;  /* 0x000000011111a824 */ /* 0x000fe200078e0a02 */
[C---:B------:R-:W-:Y:S01]  /*1bb0*/  ISETP.GT.U32.AND P2, PT, R2.reuse, R37, PT ;  /* 0x000000250200720c */ /* 0x040fe20003f44070 */
[----:B------:R-:W-:Y:S01]  /*1bc0*/  IMAD R41, R2, R6, R41 ;  /* 0x0000000602297224 */ /* 0x000fe200078e0229 */
[----:B------:R-:W-:Y:S01]  /*1bd0*/  LOP3.LUT R12, R4, 0x78, RZ, 0xfc, !PT ;  /* 0x00000078040c7812 */ /* 0x000fe200078efcff */
[----:B------:R-:W-:-:S04]  /*1be0*/  IMAD.HI.U32 R4, R3, R43, RZ ;  /* 0x0000002b03047227 */ /* 0x000fc800078e00ff */
[----:B------:R-:W-:Y:S01]  /*1bf0*/  @!P5 IMAD.IADD R19, R19, 0x1, -R2 ;  /* 0x000000011313d824 */ /* 0x000fe200078e0a02 */
[----:B------:R-:W-:Y:S01]  /*1c00*/  ISETP.GT.U32.AND P5, PT, R2, R41, PT ;  /* 0x000000290200720c */ /* 0x000fe20003fa4070 */
[----:B------:R-:W-:Y:S01]  /*1c10*/  @!P6 IMAD.MOV R11, RZ, RZ, -R11 ;  /* 0x000000ffff0be224 */ /* 0x000fe200078e0a0b */
[----:B------:R-:W-:Y:S01]  /*1c20*/  ISETP.GE.AND P6, PT, R10, RZ, PT ;  /* 0x000000ff0a00720c */ /* 0x000fe20003fc6270 */
[----:B------:R-:W-:Y:S01]  /*1c30*/  IMAD.MOV R4, RZ, RZ, -R4 ;  /* 0x000000ffff047224 */ /* 0x000fe200078e0a04 */
[----:B------:R-:W-:Y:S01]  /*1c40*/  IABS R10, R12 ;  /* 0x0000000c000a7213 */ /* 0x000fe20000000000 */
[--C-:B------:R-:W-:Y:S01]  /*1c50*/  @!P1 IMAD.IADD R31, R31, 0x1, -R2.reuse ;  /* 0x000000011f1f9824 */ /* 0x100fe200078e0a02 */
[C---:B------:R-:W-:Y:S01]  /*1c60*/  ISETP.GT.U32.AND P1, PT, R2.reuse, R19, PT ;  /* 0x000000130200720c */ /* 0x040fe20003f24070 */
[----:B------:R-:W-:Y:S02]  /*1c70*/  @!P2 IMAD.IADD R37, R37, 0x1, -R2 ;  /* 0x000000012525a824 */ /* 0x000fe400078e0a02 */
[C---:B------:R-:W-:Y:S01]  /*1c80*/  IMAD R43, R2.reuse, R4, R43 ;  /* 0x00000004022b7224 */ /* 0x040fe200078e022b */
[----:B------:R-:W-:Y:S01]  /*1c90*/  ISETP.GT.U32.AND P2, PT, R2, R31, PT ;  /* 0x0000001f0200720c */ /* 0x000fe20003f44070 */
[----:B------:R-:W-:-:S02]  /*1ca0*/  IMAD.MOV.U32 R4, RZ, RZ, R14 ;  /* 0x000000ffff047224 */ /* 0x000fc400078e000e */
[----:B------:R-:W-:Y:S01]  /*1cb0*/  @!P4 IMAD.MOV R17, RZ, RZ, -R17 ;  /* 0x000000ffff11c224 */ /* 0x000fe200078e0a11 */
[----:B------:R-:W-:Y:S01]  /*1cc0*/  ISETP.GT.U32.AND P4, PT, R2, R37, PT ;  /* 0x000000250200720c */ /* 0x000fe20003f84070 */
[----:B------:R-:W-:-:S04]  /*1cd0*/  IMAD.HI.U32 R6, R3, R8, RZ ;  /* 0x0000000803067227 */ /* 0x000fc800078e00ff */
[----:B------:R-:W-:-:S04]  /*1ce0*/  IMAD.HI.U32 R3, R3, R10, RZ ;  /* 0x0000000a03037227 */ /* 0x000fc800078e00ff */
[----:B------:R-:W-:-:S04]  /*1cf0*/  IMAD.HI.U32 R5, R5, R4, RZ ;  /* 0x0000000405057227 */ /* 0x000fc800078e00ff */
[----:B------:R-:W-:Y:S02]  /*1d00*/  IMAD.MOV R45, RZ, RZ, -R6 ;  /* 0x000000ffff2d7224 */ /* 0x000fe400078e0a06 */
[----:B------:R-:W-:Y:S02]  /*1d10*/  @!P5 IMAD.IADD R41, R41, 0x1, -R2 ;  /* 0x000000012929d824 */ /* 0x000fe400078e0a02 */
[----:B------:R-:W-:Y:S02]  /*1d20*/  IMAD.MOV R47, RZ, RZ, -R3 ;  /* 0x000000ffff2f7224 */ /* 0x000fe400078e0a03 */
[----:B------:R-:W-:Y:S01]  /*1d30*/  IMAD.MOV R3, RZ, RZ, -R5 ;  /* 0x000000ffff037224 */ /* 0x000fe200078e0a05 */
[C---:B------:R-:W-:Y:S01]  /*1d40*/  ISETP.GT.U32.AND P5, PT, R2.reuse, R41, PT ;  /* 0x000000290200720c */ /* 0x040fe20003fa4070 */
[C---:B------:R-:W-:Y:S02]  /*1d50*/  IMAD R5, R2.reuse, R45, R8 ;  /* 0x0000002d02057224 */ /* 0x040fe400078e0208 */
[----:B------:R-:W-:-:S02]  /*1d60*/  IMAD R45, R2, R47, R10 ;  /* 0x0000002f022d7224 */ /* 0x000fc400078e020a */
[--C-:B------:R-:W-:Y:S01]  /*1d70*/  @!P1 IMAD.IADD R19, R19, 0x1, -R2.reuse ;  /* 0x0000000113139824 */ /* 0x100fe200078e0a02 */
[C---:B------:R-:W-:Y:S01]  /*1d80*/  ISETP.GT.U32.AND P1, PT, R2.reuse, R43, PT ;  /* 0x0000002b0200720c */ /* 0x040fe20003f24070 */
[--C-:B------:R-:W-:Y:S01]  /*1d90*/  @!P2 IMAD.IADD R31, R31, 0x1, -R2.reuse ;  /* 0x000000011f1fa824 */ /* 0x100fe200078e0a02 */
[C---:B------:R-:W-:Y:S01]  /*1da0*/  ISETP.GT.U32.AND P2, PT, R2.reuse, R5, PT ;  /* 0x000000050200720c */ /* 0x040fe20003f44070 */
[----:B------:R-:W-:Y:S01]  /*1db0*/  @!P4 IMAD.IADD R37, R37, 0x1, -R2 ;  /* 0x000000012525c824 */ /* 0x000fe200078e0a02 */
[----:B------:R-:W-:Y:S01]  /*1dc0*/  ISETP.GT.U32.AND P4, PT, R2, R45, PT ;  /* 0x0000002d0200720c */ /* 0x000fe20003f84070 */
[----:B------:R-:W-:Y:S02]  /*1dd0*/  IMAD R3, R0, R3, R4 ;  /* 0x0000000300037224 */ /* 0x000fe400078e0204 */
[--C-:B------:R-:W-:Y:S01]  /*1de0*/  @!P5 IMAD.IADD R41, R41, 0x1, -R2.reuse ;  /* 0x000000012929d824 */ /* 0x100fe200078e0a02 */
[----:B------:R-:W-:Y:S01]  /*1df0*/  ISETP.GE.AND P5, PT, R44, UR7, PT ;  /* 0x000000072c007c0c */ /* 0x000fe2000bfa6270 */
[----:B------:R-:W-:Y:S01]  /*1e00*/  @!P0 IMAD.MOV R19, RZ, RZ, -R19 ;  /* 0x000000ffff138224 */ /* 0x000fe200078e0a13 */
[----:B------:R-:W-:Y:S01]  /*1e10*/  ISETP.GT.U32.AND P0, PT, R0, R3, PT ;  /* 0x000000030000720c */ /* 0x000fe20003f04070 */
[----:B------:R-:W-:Y:S01]  /*1e20*/  @!P3 IMAD.MOV R31, RZ, RZ, -R31 ;  /* 0x000000ffff1fb224 */ /* 0x000fe200078e0a1f */
[----:B------:R-:W-:Y:S01]  /*1e30*/  SEL R4, RZ, 0x4, P5 ;  /* 0x00000004ff047807 */ /* 0x000fe20002800000 */
[--C-:B------:R-:W-:Y:S01]  /*1e40*/  @!P1 IMAD.IADD R43, R43, 0x1, -R2.reuse ;  /* 0x000000012b2b9824 */ /* 0x100fe200078e0a02 */
[----:B------:R-:W-:Y:S01]  /*1e50*/  ISETP.GE.AND P1, PT, R101, UR16, PT ;  /* 0x0000001065007c0c */ /* 0x000fe2000bf26270 */
[--C-:B------:R-:W-:Y:S01]  /*1e60*/  @!P2 IMAD.IADD R5, R5, 0x1, -R2.reuse ;  /* 0x000000010505a824 */ /* 0x100fe200078e0a02 */
[----:B------:R-:W-:Y:S01]  /*1e70*/  PLOP3.LUT P2, PT, PT, PT, UP0, 0x80, 0x8 ;  /* 0x000000000008781c */ /* 0x000fe20003f4f008 */
[----:B------:R-:W-:Y:S01]  /*1e80*/  @!P4 IMAD.IADD R45, R45, 0x1, -R2 ;  /* 0x000000012d2dc824 */ /* 0x000fe200078e0a02 */
[----:B------:R-:W-:-:S02]  /*1e90*/  SEL R6, R109, RZ, !P1 ;  /* 0x000000ff6d067207 */ /* 0x000fc40004800000 */
[----:B------:R-:W-:Y:S02]  /*1ea0*/  SEL R4, R4, RZ, P2 ;  /* 0x000000ff04047207 */ /* 0x000fe40001000000 */
[C---:B------:R-:W-:Y:S01]  /*1eb0*/  ISETP.GT.U32.AND P4, PT, R2.reuse, R43, PT ;  /* 0x0000002b0200720c */ /* 0x040fe20003f84070 */
[----:B------:R-:W-:Y:S01]  /*1ec0*/  @!P0 IMAD.IADD R3, R3, 0x1, -R0 ;  /* 0x0000000103038824 */ /* 0x000fe200078e0a00 */
[C---:B------:R-:W-:Y:S02]  /*1ed0*/  ISETP.GT.U32.AND P1, PT, R2.reuse, R5, PT ;  /* 0x000000050200720c */ /* 0x040fe40003f24070 */
[----:B------:R-:W-:Y:S02]  /*1ee0*/  ISETP.GT.U32.AND P5, PT, R2, R45, PT ;  /* 0x0000002d0200720c */ /* 0x000fe40003fa4070 */
[----:B------:R-:W-:Y:S01]  /*1ef0*/  ISETP.NE.U32.AND P2, PT, R4, RZ, PT ;  /* 0x000000ff0400720c */ /* 0x000fe20003f45070 */
[----:B------:R-:W-:Y:S01]  /*1f00*/  IMAD.MOV.U32 R4, RZ, RZ, R37 ;  /* 0x000000ffff047224 */ /* 0x000fe200078e0025 */
[----:B------:R-:W-:-:S02]  /*1f10*/  ISETP.GE.AND P0, PT, R113, UR16, PT ;  /* 0x0000001071007c0c */ /* 0x000fc4000bf06270 */
[----:B------:R-:W-:Y:S01]  /*1f20*/  ISETP.NE.U32.AND P3, PT, R6, RZ, PT ;  /* 0x000000ff0600720c */ /* 0x000fe20003f65070 */
[----:B------:R-:W-:Y:S01]  /*1f30*/  @!P6 IMAD.MOV R4, RZ, RZ, -R4 ;  /* 0x000000ffff04e224 */ /* 0x000fe200078e0a04 */
[----:B------:R-:W-:Y:S01]  /*1f40*/  ISETP.GE.AND P6, PT, R44, UR16, PT ;  /* 0x000000102c007c0c */ /* 0x000fe2000bfc6270 */
[--C-:B------:R-:W-:Y:S01]  /*1f50*/  @!P4 IMAD.IADD R43, R43, 0x1, -R2.reuse ;  /* 0x000000012b2bc824 */ /* 0x100fe200078e0a02 */
[----:B------:R-:W-:Y:S01]  /*1f60*/  ISETP.GE.AND P4, PT, R16, RZ, PT ;  /* 0x000000ff1000720c */ /* 0x000fe20003f86270 */
[--C-:B------:R-:W-:Y:S01]  /*1f70*/  @!P1 IMAD.IADD R5, R5, 0x1, -R2.reuse ;  /* 0x0000000105059824 */ /* 0x100fe200078e0a02 */
[----:B------:R-:W-:Y:S01]  /*1f80*/  SEL R8, R109, RZ, !P6 ;  /* 0x000000ff6d087207 */ /* 0x000fe20007000000 */
[----:B------:R-:W-:Y:S01]  /*1f90*/  @!P5 IMAD.IADD R45, R45, 0x1, -R2 ;  /* 0x000000012d2dd824 */ /* 0x000fe200078e0a02 */
[----:B------:R-:W-:Y:S01]  /*1fa0*/  ISETP.GE.AND P1, PT, R18, RZ, PT ;  /* 0x000000ff1200720c */ /* 0x000fe20003f26270 */
[----:B------:R-:W-:Y:S01]  /*1fb0*/  IMAD.MOV.U32 R2, RZ, RZ, R41 ;  /* 0x000000ffff027224 */ /* 0x000fe200078e0029 */
[----:B------:R-:W-:Y:S01]  /*1fc0*/  ISETP.GE.AND P5, PT, R20, RZ, PT ;  /* 0x000000ff1400720c */ /* 0x000fe20003fa6270 */
[----:B------:R-:W-:Y:S01]  /*1fd0*/  IMAD.MOV.U32 R6, RZ, RZ, R5 ;  /* 0x000000ffff067224 */ /* 0x000fe200078e0005 */
[----:B------:R-:W-:Y:S01]  /*1fe0*/  ISETP.GE.AND P6, PT, R12, RZ, PT ;  /* 0x000000ff0c00720c */ /* 0x000fe20003fc6270 */
[----:B------:R-:W-:Y:S01]  /*1ff0*/  IMAD.MOV.U32 R124, RZ, RZ, R45 ;  /* 0x000000ffff7c7224 */ /* 0x000fe200078e002d */
[----:B------:R-:W-:-:S02]  /*2000*/  SEL R10, R109, RZ, !P0 ;  /* 0x000000ff6d0a7207 */ /* 0x000fc40004000000 */
[----:B------:R-:W-:Y:S01]  /*2010*/  ISETP.GT.U32.AND P0, PT, R0, R3, PT ;  /* 0x000000030000720c */ /* 0x000fe20003f04070 */
[----:B------:R-:W-:Y:S01]  /*2020*/  @!P4 IMAD.MOV R2, RZ, RZ, -R2 ;  /* 0x000000ffff02c224 */ /* 0x000fe200078e0a02 */
[----:B------:R-:W-:Y:S02]  /*2030*/  LOP3.LUT R5, RZ, UR13, RZ, 0x33, !PT ;  /* 0x0000000dff057c12 */ /* 0x000fe4000f8e33ff */
[----:B------:R-:W-:Y:S01]  /*2040*/  ISETP.NE.U32.AND P4, PT, R10, RZ, PT ;  /* 0x000000ff0a00720c */ /* 0x000fe20003f85070 */
[----:B------:R-:W-:Y:S01]  /*2050*/  @!P1 IMAD.MOV R43, RZ, RZ, -R43 ;  /* 0x000000ffff2b9224 */ /* 0x000fe200078e0a2b */
[----:B------:R-:W-:Y:S01]  /*2060*/  ISETP.NE.U32.AND P1, PT, R8, RZ, PT ;  /* 0x000000ff0800720c */ /* 0x000fe20003f25070 */
[----:B------:R-:W-:Y:S01]  /*2070*/  @!P5 IMAD.MOV R6, RZ, RZ, -R6 ;  /* 0x000000ffff06d224 */ /* 0x000fe200078e0a06 */
[----:B------:R-:W-:Y:S01]  /*2080*/  ISETP.GE.AND P5, PT, R22, UR16, PT ;  /* 0x0000001016007c0c */ /* 0x000fe2000bfa6270 */
[----:B------:R-:W-:Y:S01]  /*2090*/  @!P6 IMAD.MOV R124, RZ, RZ, -R124 ;  /* 0x000000ffff7ce224 */ /* 0x000fe200078e0a7c */
[----:B------:R-:W-:-:S02]  /*20a0*/  ISETP.NE.AND P6, PT, RZ, UR13, PT ;  /* 0x0000000dff007c0c */ /* 0x000fc4000bfc5270 */
[----:B------:R-:W-:Y:S01]  /*20b0*/  SEL R8, R109, RZ, !P5 ;  /* 0x000000ff6d087207 */ /* 0x000fe20006800000 */
[----:B------:R-:W-:Y:S01]  /*20c0*/  @!P0 IMAD.IADD R3, R3, 0x1, -R0 ;  /* 0x0000000103038824 */ /* 0x000fe200078e0a00 */
[C---:B------:R-:W-:Y:S02]  /*20d0*/  SEL R21, R5.reuse, R21, !P6 ;  /* 0x0000001505157207 */ /* 0x040fe40007000000 */
[C---:B------:R-:W-:Y:S02]  /*20e0*/  SEL R23, R5.reuse, R23, !P6 ;  /* 0x0000001705177207 */ /* 0x040fe40007000000 */
[----:B------:R-:W-:Y:S01]  /*20f0*/  SEL R24, R5, R24, !P6 ;  /* 0x0000001805187207 */ /* 0x000fe20007000000 */
[----:B----4-:R-:W-:Y:S01]  /*2100*/  IMAD R55, R21, UR6, RZ ;  /* 0x0000000615377c24 */ /* 0x010fe2000f8e02ff */
[----:B------:R-:W-:Y:S01]  /*2110*/  SEL R42, R5, R42, !P6 ;  /* 0x0000002a052a7207 */ /* 0x000fe20007000000 */
[----:B------:R-:W-:Y:S01]  /*2120*/  IMAD R51, R23, UR6, RZ ;  /* 0x0000000617337c24 */ /* 0x000fe2000f8e02ff */
[C---:B------:R-:W-:Y:S01]  /*2130*/  SEL R25, R5.reuse, R25, !P6 ;  /* 0x0000001905197207 */ /* 0x040fe20007000000 */
[----:B------:R-:W-:Y:S01]  /*2140*/  IMAD R47, R24, UR6, RZ ;  /* 0x00000006182f7c24 */ /* 0x000fe2000f8e02ff */
[C---:B------:R-:W-:Y:S01]  /*2150*/  SEL R26, R5.reuse, R26, !P6 ;  /* 0x0000001a051a7207 */ /* 0x040fe20007000000 */
[----:B------:R-:W-:Y:S01]  /*2160*/  IMAD R42, R42, UR6, RZ ;  /* 0x000000062a2a7c24 */ /* 0x000fe2000f8e02ff */
[----:B------:R-:W-:-:S02]  /*2170*/  SEL R40, R5, R40, !P6 ;  /* 0x0000002805287207 */ /* 0x000fc40007000000 */
[C---:B------:R-:W-:Y:S02]  /*2180*/  SEL R27, R5.reuse, R27, !P6 ;  /* 0x0000001b051b7207 */ /* 0x040fe40007000000 */
[C---:B------:R-:W-:Y:S02]  /*2190*/  SEL R28, R5.reuse, R28, !P6 ;  /* 0x0000001c051c7207 */ /* 0x040fe40007000000 */
[C---:B------:R-:W-:Y:S02]  /*21a0*/  SEL R39, R5.reuse, R39, !P6 ;  /* 0x0000002705277207 */ /* 0x040fe40007000000 */
[C---:B------:R-:W-:Y:S01]  /*21b0*/  SEL R29, R5.reuse, R29, !P6 ;  /* 0x0000001d051d7207 */ /* 0x040fe20007000000 */
[----:B------:R-:W-:Y:S01]  /*21c0*/  IMAD R52, R28, UR6, RZ ;  /* 0x000000061c347c24 */ /* 0x000fe2000f8e02ff */
[----:B------:R-:W-:Y:S01]  /*21d0*/  SEL R30, R5, R30, !P6 ;  /* 0x0000001e051e7207 */ /* 0x000fe20007000000 */
[----:B------:R-:W-:Y:S01]  /*21e0*/  IMAD R54, R39, UR6, RZ ;  /* 0x0000000627367c24 */ /* 0x000fe2000f8e02ff */
[----:B------:R-:W-:-:S02]  /*21f0*/  SEL R38, R5, R38, !P6 ;  /* 0x0000002605267207 */ /* 0x000fc40007000000 */
[C---:B------:R-:W-:Y:S01]  /*2200*/  SEL R36, R5.reuse, R36, !P6 ;  /* 0x0000002405247207 */ /* 0x040fe20007000000 */
[----:B------:R-:W-:Y:S01]  /*2210*/  IMAD R58, R30, UR6, RZ ;  /* 0x000000061e3a7c24 */ /* 0x000fe2000f8e02ff */
[C---:B------:R-:W-:Y:S01]  /*2220*/  SEL R35, R5.reuse, R35, !P6 ;  /* 0x0000002305237207 */ /* 0x040fe20007000000 */
[----:B------:R-:W-:Y:S01]  /*2230*/  IMAD R60, R38, UR6, RZ ;  /* 0x00000006263c7c24 */ /* 0x000fe2000f8e02ff */
[C---:B------:R-:W-:Y:S01]  /*2240*/  SEL R32, R5.reuse, R32, !P6 ;  /* 0x0000002005207207 */ /* 0x040fe20007000000 */
[----:B------:R-:W-:Y:S01]  /*2250*/  IMAD R62, R36, UR6, RZ ;  /* 0x00000006243e7c24 */ /* 0x000fe2000f8e02ff */
[----:B------:R-:W-:Y:S01]  /*2260*/  SEL R34, R5, R34, !P6 ;  /* 0x0000002205227207 */ /* 0x000fe20007000000 */
[----:B------:R-:W-:Y:S01]  /*2270*/  IMAD R64, R35, UR6, RZ ;  /* 0x0000000623407c24 */ /* 0x000fe2000f8e02ff */
[C---:B------:R-:W-:Y:S01]  /*2280*/  SEL R33, R5.reuse, R33, !P6 ;  /* 0x0000002105217207 */ /* 0x040fe20007000000 */
[----:B------:R-:W-:Y:S01]  /*2290*/  IMAD R66, R32, UR6, RZ ;  /* 0x0000000620427c24 */ /* 0x000fe2000f8e02ff */
[C---:B------:R-:W-:Y:S01]  /*22a0*/  SEL R37, R5.reuse, R7, !P6 ;  /* 0x0000000705257207 */ /* 0x040fe20007000000 */
[----:B------:R-:W-:Y:S01]  /*22b0*/  IMAD R68, R34, UR6, RZ ;  /* 0x0000000622447c24 */ /* 0x000fe2000f8e02ff */
[----:B------:R-:W-:Y:S01]  /*22c0*/  SEL R41, R5, R9, !P6 ;  /* 0x0000000905297207 */ /* 0x000fe20007000000 */
        /* <DEDUP_REMOVED lines=9> */
[C---:B------:R-:W-:Y:S01]  /*2360*/  SEL R61, R5.reuse, R19, !P6 ;  /* 0x00000013053d7207 */ /* 0x040fe20007000000 */
[----:B------:R-:W-:Y:S01]  /*2370*/  IMAD.U32 R19, RZ, RZ, UR18 ;  /* 0x00000012ff137e24 */ /* 0x000fe2000f8e00ff */
[----:B------:R-:W-:Y:S01]  /*2380*/  SEL R65, R5, R31, !P6 ;  /* 0x0000001f05417207 */ /* 0x000fe20007000000 */
[----:B------:R-:W-:Y:S01]  /*2390*/  IMAD R80, R53, UR6, RZ ;  /* 0x0000000635507c24 */ /* 0x000fe2000f8e02ff */
[----:B------:R-:W-:Y:S01]  /*23a0*/  SEL R69, R5, R4, !P6 ;  /* 0x0000000405457207 */ /* 0x000fe20007000000 */
[----:B------:R-:W-:Y:S01]  /*23b0*/  IMAD R103, R19, 0x10, R105 ;  /* 0x0000001013677824 */ /* 0x000fe200078e0269 */
        /* <DEDUP_REMOVED lines=10> */
[----:B------:R-:W-:Y:S01]  /*2460*/  ISETP.GE.AND P6, PT, R48, RZ, PT ;  /* 0x000000ff3000720c */ /* 0x000fe20003fc6270 */
[C---:B------:R-:W-:Y:S01]  /*2470*/  IMAD R116, R19.reuse, 0x10, R104 ;  /* 0x0000001013747824 */ /* 0x040fe200078e0268 */
[----:B------:R-:W-:Y:S01]  /*2480*/  ISETP.NE.AND P0, PT, RZ, UR12, PT ;  /* 0x0000000cff007c0c */ /* 0x000fe2000bf05270 */
[----:B-1----:R-:W-:Y:S01]  /*2490*/  IMAD R48, R40, UR6, RZ ;  /* 0x0000000628307c24 */ /* 0x002fe2000f8e02ff */
[C---:B------:R-:W-:Y:S01]  /*24a0*/  LEA.HI R2, R46.reuse, 0x68, RZ, 0x1a ;  /* 0x000000682e027811 */ /* 0x040fe200078fd0ff */
[----:B------:R-:W-:Y:S01]  /*24b0*/  IMAD R114, R19, 0x10, R116 ;  /* 0x0000001013727824 */ /* 0x000fe200078e0274 */
[----:B------:R-:W-:Y:S01]  /*24c0*/  LOP3.LUT R0, R46, 0x7f, RZ, 0xc0, !PT ;  /* 0x0000007f2e007812 */ /* 0x000fe200078ec0ff */
[----:B------:R-:W-:Y:S01]  /*24d0*/  IMAD.SHL.U32 R16, R116, 0x4, RZ ;  /* 0x0000000474107824 */ /* 0x000fe200078e00ff */
[----:B------:R-:W-:Y:S01]  /*24e0*/  LEA.HI R6, R46, 0x48, RZ, 0x1a ;  /* 0x000000482e067811 */ /* 0x000fe200078fd0ff */
[----:B------:R-:W-:Y:S01]  /*24f0*/  IMAD R120, R2, UR18, RZ ;  /* 0x0000001202787c24 */ /* 0x000fe2000f8e02ff */
[----:B------:R-:W-:Y:S01]  /*2500*/  LEA.HI R5, R46, 0x58, RZ, 0x1a ;  /* 0x000000582e057811 */ /* 0x000fe200078fd0ff */
[----:B------:R-:W-:Y:S01]  /*2510*/  IMAD R122, R0, UR19, RZ ;  /* 0x00000013007a7c24 */ /* 0x000fe2000f8e02ff */
[----:B------:R-:W-:Y:S01]  /*2520*/  LEA.HI R4, R46, 0x78, RZ, 0x1a ;  /* 0x000000782e047811 */ /* 0x000fe200078fd0ff */
[----:B------:R-:W-:Y:S01]  /*2530*/  @!P6 IMAD.MOV R3, RZ, RZ, -R3 ;  /* 0x000000ffff03e224 */ /* 0x000fe200078e0a03 */
[----:B------:R-:W-:Y:S01]  /*2540*/  ISETP.NE.U32.AND P5, PT, R8, RZ, PT ;  /* 0x000000ff0800720c */ /* 0x000fe20003fa5070 */
[----:B------:R-:W-:Y:S01]  /*2550*/  IMAD R118, R6, UR18, RZ ;  /* 0x0000001206767c24 */ /* 0x000fe2000f8e02ff */
[----:B------:R-:W-:Y:S01]  /*2560*/  @!P0 LOP3.LUT R3, RZ, UR12, RZ, 0x33, !PT ;  /* 0x0000000cff038c12 */ /* 0x000fe2000f8e33ff */
[----:B------:R-:W-:-:S02]  /*2570*/  IMAD R119, R5, UR18, RZ ;  /* 0x0000001205777c24 */ /* 0x000fc4000f8e02ff */
[----:B------:R-:W-:Y:S02]  /*2580*/  IMAD.SHL.U32 R18, R118, 0x4, RZ ;  /* 0x0000000476127824 */ /* 0x000fe400078e00ff */
[----:B------:R-:W-:Y:S02]  /*2590*/  IMAD R2, R3, UR17, RZ ;  /* 0x0000001103027c24 */ /* 0x000fe4000f8e02ff */
[----:B------:R-:W-:Y:S02]  /*25a0*/  IMAD R121, R4, UR18, RZ ;  /* 0x0000001204797c24 */ /* 0x000fe4000f8e02ff */
[----:B------:R-:W-:Y:S01]  /*25b0*/  IMAD.SHL.U32 R0, R2, 0x4, RZ ;  /* 0x0000000402007824 */ /* 0x000fe200078e00ff */
[----:B------:R1:W-:Y:S01]  /*25c0*/  STL [R1+0x88], R2 ;  /* 0x0000880201007387 */ /* 0x0003e20000100800 */
[----:B------:R-:W-:Y:S02]  /*25d0*/  IMAD.SHL.U32 R22, R119, 0x4, RZ ;  /* 0x0000000477167824 */ /* 0x000fe400078e00ff */
[----:B------:R-:W-:Y:S01]  /*25e0*/  IMAD.SHL.U32 R50, R120, 0x4, RZ ;  /* 0x0000000478327824 */ /* 0x000fe200078e00ff */
[----:B------:R-:W-:Y:S01]  /*25f0*/  IADD3 R43, P0, PT, R0, UR24, RZ ;  /* 0x00000018002b7c10 */ /* 0x000fe2000ff1e0ff */
[----:B------:R-:W-:Y:S01]  /*2600*/  STL [R1+0x20], R18 ;  /* 0x0000201201007387 */ /* 0x000fe20000100800 */
[----:B------:R-:W-:-:S02]  /*2610*/  IMAD.SHL.U32 R59, R121, 0x4, RZ ;  /* 0x00000004793b7824 */ /* 0x000fc400078e00ff */
[----:B------:R-:W-:Y:S01]  /*2620*/  LEA.HI.X.SX32 R31, R2, UR25, 0x2, P0 ;  /* 0x00000019021f7c11 */ /* 0x000fe200080f16ff */
[----:B------:R2:W-:Y:S01]  /*2630*/  STL [R1+0xa8], R0 ;  /* 0x0000a80001007387 */ /* 0x0005e20000100800 */
[-C--:B-1----:R-:W-:Y:S01]  /*2640*/  LEA R2, P0, R106, R43.reuse, 0x2 ;  /* 0x0000002b6a027211 */ /* 0x082fe200078010ff */
[----:B------:R-:W-:Y:S01]  /*2650*/  IMAD.SHL.U32 R20, R114, 0x4, RZ ;  /* 0x0000000472147824 */ /* 0x000fe200078e00ff */
[----:B------:R-:W-:Y:S01]  /*2660*/  LEA R96, P6, R105, R43, 0x2 ;  /* 0x0000002b69607211 */ /* 0x000fe200078c10ff */
[----:B------:R-:W-:Y:S01]  /*2670*/  STL [R1+0x1c], R22 ;  /* 0x00001c1601007387 */ /* 0x000fe20000100800 */
[----:B------:R-:W-:Y:S01]  /*2680*/  LEA.HI.X.SX32 R3, R106, R31, 0x2, P0 ;  /* 0x0000001f6a037211 */ /* 0x000fe200000f16ff */
[----:B------:R-:W-:Y:S01]  /*2690*/  IMAD R112, R19, 0x10, R114 ;  /* 0x0000001013707824 */ /* 0x000fe200078e0272 */
[----:B------:R-:W-:Y:S01]  /*26a0*/  LEA R6, P0, R125, R43, 0x2 ;  /* 0x0000002b7d067211 */ /* 0x000fe200078010ff */
[----:B------:R-:W-:Y:S01]  /*26b0*/  STL [R1+0x18], R50 ;  /* 0x0000183201007387 */ /* 0x000fe20000100800 */
[-C--:B------:R-:W-:Y:S01]  /*26c0*/  LEA.HI.X.SX32 R97, R105, R31.reuse, 0x2, P6 ;  /* 0x0000001f69617211 */ /* 0x080fe200030f16ff */
[----:B--2---:R-:W-:Y:S01]  /*26d0*/  IMAD.SHL.U32 R0, R122, 0x4, RZ ;  /* 0x000000047a007824 */ /* 0x004fe200078e00ff */
[----:B------:R-:W-:Y:S01]  /*26e0*/  LEA.HI.X.SX32 R7, R125, R31, 0x2, P0 ;  /* 0x0000001f7d077211 */ /* 0x000fe200000f16ff */
[----:B------:R-:W-:Y:S01]  /*26f0*/  STL [R1+0x14], R59 ;  /* 0x0000143b01007387 */ /* 0x000fe20000100800 */
[-C--:B------:R-:W-:Y:S01]  /*2700*/  LEA R10, P0, R108, R43.reuse, 0x2 ;  /* 0x0000002b6c0a7211 */ /* 0x080fe200078010ff */
[----:B------:R-:W-:Y:S01]  /*2710*/  IMAD.SHL.U32 R44, R112, 0x4, RZ ;  /* 0x00000004702c7824 */ /* 0x000fe200078e00ff */
[----:B------:R-:W-:Y:S01]  /*2720*/  LEA R4, P6, R103, R43, 0x2 ;  /* 0x0000002b67047211 */ /* 0x000fe200078c10ff */
[----:B------:R-:W-:Y:S01]  /*2730*/  STL [R1+0x10], R16 ;  /* 0x0000101001007387 */ /* 0x000fe20000100800 */
[----:B------:R-:W-:Y:S01]  /*2740*/  LEA.HI.X.SX32 R11, R108, R31, 0x2, P0 ;  /* 0x0000001f6c0b7211 */ /* 0x000fe200000f16ff */
[----:B------:R-:W-:Y:S01]  /*2750*/  IMAD R110, R19, 0x10, R112 ;  /* 0x00000010136e7824 */ /* 0x000fe200078e0270 */
[----:B------:R-:W-:Y:S01]  /*2760*/  LEA R14, P0, R107, R43, 0x2 ;  /* 0x0000002b6b0e7211 */ /* 0x000fe200078010ff */
[----:B------:R1:W-:Y:S01]  /*2770*/  STL [R1+0xc], R20 ;  /* 0x00000c1401007387 */ /* 0x0003e20000100800 */
[-C--:B------:R-:W-:Y:S01]  /*2780*/  LEA.HI.X.SX32 R5, R103, R31.reuse, 0x2, P6 ;  /* 0x0000001f67057211 */ /* 0x080fe200030f16ff */
[----:B------:R-:W-:Y:S01]  /*2790*/  IMAD R46, R26, UR6, RZ ;  /* 0x000000061a2e7c24 */ /* 0x000fe2000f8e02ff */
[----:B------:R-:W-:Y:S01]  /*27a0*/  LEA.HI.X.SX32 R15, R107, R31, 0x2, P0 ;  /* 0x0000001f6b0f7211 */ /* 0x000fe200000f16ff */
[----:B------:R2:W-:Y:S01]  /*27b0*/  STL [R1+0x8], R44 ;  /* 0x0000082c01007387 */ /* 0x0005e20000100800 */
[----:B------:R-:W-:Y:S01]  /*27c0*/  IADD3 R94, P0, PT, R0, UR26, RZ ;  /* 0x0000001a005e7c10 */ /* 0x000fe2000ff1e0ff */
[----:B------:R-:W-:Y:S01]  /*27d0*/  IMAD.SHL.U32 R56, R110, 0x4, RZ ;  /* 0x000000046e387824 */ /* 0x000fe200078e00ff */
[-C--:B------:R-:W-:Y:S01]  /*27e0*/  LEA R8, P6, R102, R43.reuse, 0x2 ;  /* 0x0000002b66087211 */ /* 0x080fe200078c10ff */
[----:B------:R-:W-:Y:S01]  /*27f0*/  IMAD R88, R69, UR6, RZ ;  /* 0x0000000645587c24 */ /* 0x000fe2000f8e02ff */
[----:B------:R-:W-:Y:S01]  /*2800*/  LEA.HI.X.SX32 R95, R122, UR27, 0x2, P0 ;  /* 0x0000001b7a5f7c11 */ /* 0x000fe200080f16ff */
[----:B------:R-:W-:Y:S01]  /*2810*/  IMAD R90, R73, UR6, RZ ;  /* 0x00000006495a7c24 */ /* 0x000fe2000f8e02ff */
[----:B-1----:R-:W-:Y:S01]  /*2820*/  IADD3 R20, P0, PT, R20, R43, RZ ;  /* 0x0000002b14147210 */ /* 0x002fe20007f1e0ff */
[----:B------:R1:W-:Y:S01]  /*2830*/  STL [R1+0x4], R56 ;  /* 0x0000043801007387 */ /* 0x0003e20000100800 */
[-C--:B------:R-:W-:Y:S01]  /*2840*/  LEA.HI.X.SX32 R9, R102, R31.reuse, 0x2, P6 ;  /* 0x0000001f66097211 */ /* 0x080fe200030f16ff */
[----:B------:R-:W-:Y:S01]  /*2850*/  IMAD R92, R77, UR6, RZ ;  /* 0x000000064d5c7c24 */ /* 0x000fe2000f8e02ff */
[----:B------:R-:W-:Y:S01]  /*2860*/  LEA.HI.X.SX32 R21, R114, R31, 0x2, P0 ;  /* 0x0000001f72157211 */ /* 0x000fe200000f16ff */
[----:B------:R-:W-:Y:S01]  /*2870*/  STL [R1+0xa4], R55 ;  /* 0x0000a43701007387 */ /* 0x000fe20000100800 */
[-C--:B------:R-:W-:Y:S01]  /*2880*/  IADD3 R22, P0, PT, R22, R43.reuse, RZ ;  /* 0x0000002b16167210 */ /* 0x080fe20007f1e0ff */
[----:B------:R-:W-:Y:S01]  /*2890*/  IMAD R98, R81, UR6, RZ ;  /* 0x0000000651627c24 */ /* 0x000fe2000f8e02ff */
[----:B------:R-:W-:Y:S01]  /*28a0*/  LEA R12, P6, R104, R43, 0x2 ;  /* 0x0000002b680c7211 */ /* 0x000fe200078c10ff */
[----:B------:R-:W-:Y:S01]  /*28b0*/  STL [R1+0xa0], R51 ;  /* 0x0000a03301007387 */ /* 0x000fe20000100800 */
[----:B------:R-:W-:Y:S01]  /*28c0*/  LEA.HI.X.SX32 R23, R119, R31, 0x2, P0 ;  /* 0x0000001f77177211 */ /* 0x000fe200000f16ff */
[----:B------:R-:W-:Y:S01]  /*28d0*/  IMAD R124, R124, UR6, RZ ;  /* 0x000000067c7c7c24 */ /* 0x000fe2000f8e02ff */
[----:B------:R-:W-:Y:S01]  /*28e0*/  IADD3 R24, P0, PT, R44, R43, RZ ;  /* 0x0000002b2c187210 */ /* 0x000fe20007f1e0ff */
[----:B--2---:R-:W-:Y:S01]  /*28f0*/  IMAD R44, R25, UR6, RZ ;  /* 0x00000006192c7c24 */ /* 0x004fe2000f8e02ff */
[-C--:B------:R-:W-:Y:S01]  /*2900*/  LEA.HI.X.SX32 R13, R104, R31.reuse, 0x2, P6 ;  /* 0x0000001f680d7211 */ /* 0x080fe200030f16ff */
[----:B------:R-:W-:Y:S01]  /*2910*/  STL [R1+0x9c], R47 ;  /* 0x00009c2f01007387 */ /* 0x000fe20000100800 */
[----:B------:R-:W-:Y:S01]  /*2920*/  LEA.HI.X.SX32 R25, R112, R31, 0x2, P0 ;  /* 0x0000001f70197211 */ /* 0x000fe200000f16ff */
[----:B------:R-:W-:Y:S01]  /*2930*/  IMAD R123, R89, UR6, RZ ;  /* 0x00000006597b7c24 */ /* 0x000fe2000f8e02ff */
[-C--:B------:R-:W-:Y:S01]  /*2940*/  IADD3 R26, P0, PT, R50, R43.reuse, RZ ;  /* 0x0000002b321a7210 */ /* 0x080fe20007f1e0ff */
[----:B------:R-:W-:Y:S01]  /*2950*/  IMAD R50, R27, UR6, RZ ;  /* 0x000000061b327c24 */ /* 0x000fe2000f8e02ff */
[----:B------:R-:W-:Y:S01]  /*2960*/  IADD3 R16, P6, PT, R16, R43, RZ ;  /* 0x0000002b10107210 */ /* 0x000fe20007fde0ff */
[----:B------:R2:W-:Y:S01]  /*2970*/  STL [R1+0x98], R42 ;  /* 0x0000982a01007387 */ /* 0x0005e20000100800 */
[----:B------:R-:W-:-:S02]  /*2980*/  LEA.HI.X.SX32 R27, R120, R31, 0x2, P0 ;  /* 0x0000001f781b7211 */ /* 0x000fc400000f16ff */
[----:B------:R-:W-:Y:S01]  /*2990*/  IADD3 R28, P0, PT, R56, R43, RZ ;  /* 0x0000002b381c7210 */ /* 0x000fe20007f1e0ff */
[----:B-1----:R-:W-:Y:S01]  /*29a0*/  IMAD R56, R29, UR6, RZ ;  /* 0x000000061d387c24 */ /* 0x002fe2000f8e02ff */
[----:B------:R-:W-:Y:S01]  /*29b0*/  LEA.HI.X.SX32 R17, R116, R31, 0x2, P6 ;  /* 0x0000001f74117211 */ /* 0x000fe200030f16ff */
[----:B------:R1:W-:Y:S01]  /*29c0*/  STL [R1+0x94], R44 ;  /* 0x0000942c01007387 */ /* 0x0003e20000100800 */
[----:B------:R-:W-:Y:S01]  /*29d0*/  IADD3 R18, P6, PT, R18, R43, RZ ;  /* 0x0000002b12127210 */ /* 0x000fe20007fde0ff */
[----:B------:R-:W-:Y:S01]  /*29e0*/  USHF.L.U32 UR6, UR18, 0x7, URZ ;  /* 0x0000000712067899 */ /* 0x000fe200080006ff */
[----:B------:R-:W-:Y:S01]  /*29f0*/  LEA.HI.X.SX32 R29, R110, R31, 0x2, P0 ;  /* 0x0000001f6e1d7211 */ /* 0x000fe200000f16ff */
[----:B------:R3:W-:Y:S01]  /*2a00*/  STL [R1+0x90], R46 ;  /* 0x0000902e01007387 */ /* 0x0007e20000100800 */
[----:B------:R-:W-:Y:S02]  /*2a10*/  IADD3 R30, P0, PT, R59, R43, RZ ;  /* 0x0000002b3b1e7210 */ /* 0x000fe40007f1e0ff */
[-C--:B------:R-:W-:Y:S01]  /*2a20*/  LEA.HI.X.SX32 R19, R118, R31.reuse, 0x2, P6 ;  /* 0x0000001f76137211 */ /* 0x080fe200030f16ff */
[----:B------:R4:W-:Y:S01]  /*2a30*/  STL [R1+0x8c], R48 ;  /* 0x00008c3001007387 */ /* 0x0009e20000100800 */
[----:B------:R-:W-:-:S02]  /*2a40*/  LEA.HI.X.SX32 R31, R121, R31, 0x2, P0 ;  /* 0x0000001f791f7211 */ /* 0x000fc400000f16ff */
[-C--:B------:R-:W-:Y:S01]  /*2a50*/  LEA R32, P6, R55, R94.reuse, 0x2 ;  /* 0x0000005e37207211 */ /* 0x080fe200078c10ff */
[----:B------:R5:W-:Y:S01]  /*2a60*/  STL [R1+0x80], R50 ;  /* 0x0000803201007387 */ /* 0x000be20000100800 */
[-C--:B------:R-:W-:Y:S02]  /*2a70*/  LEA R34, P0, R51, R94.reuse, 0x2 ;  /* 0x0000005e33227211 */ /* 0x080fe400078010ff */
[-C--:B------:R-:W-:Y:S01]  /*2a80*/  LEA.HI.X.SX32 R33, R55, R95.reuse, 0x2, P6 ;  /* 0x0000005f37217211 */ /* 0x080fe200030f16ff */
[----:B------:R1:W-:Y:S01]  /*2a90*/  STL [R1+0x7c], R52 ;  /* 0x00007c3401007387 */ /* 0x0003e20000100800 */
[----:B------:R-:W-:Y:S02]  /*2aa0*/  LEA.HI.X.SX32 R35, R51, R95, 0x2, P0 ;  /* 0x0000005f33237211 */ /* 0x000fe400000f16ff */
[-C--:B------:R-:W-:Y:S01]  /*2ab0*/  LEA R36, P6, R47, R94.reuse, 0x2 ;  /* 0x0000005e2f247211 */ /* 0x080fe200078c10ff */
[----:B------:R1:W-:Y:S01]  /*2ac0*/  STL [R1+0x78], R54 ;  /* 0x0000783601007387 */ /* 0x0003e20000100800 */
[----:B------:R-:W-:-:S02]  /*2ad0*/  LEA R38, P0, R42, R94, 0x2 ;  /* 0x0000005e2a267211 */ /* 0x000fc400078010ff */
[-C--:B------:R-:W-:Y:S01]  /*2ae0*/  LEA.HI.X.SX32 R37, R47, R95.reuse, 0x2, P6 ;  /* 0x0000005f2f257211 */ /* 0x080fe200030f16ff */
[----:B------:R1:W-:Y:S01]  /*2af0*/  STL [R1+0x74], R56 ;  /* 0x0000743801007387 */ /* 0x0003e20000100800 */
[-C--:B------:R-:W-:Y:S02]  /*2b00*/  LEA.HI.X.SX32 R39, R42, R95.reuse, 0x2, P0 ;  /* 0x0000005f2a277211 */ /* 0x080fe400000f16ff */
[-C--:B------:R-:W-:Y:S01]  /*2b10*/  LEA R40, P6, R44, R94.reuse, 0x2 ;  /* 0x0000005e2c287211 */ /* 0x080fe200078c10ff */
[----:B------:R4:W-:Y:S01]  /*2b20*/  STL [R1+0x70], R58 ;  /* 0x0000703a01007387 */ /* 0x0009e20000100800 */
[----:B--2---:R-:W-:Y:S02]  /*2b30*/  LEA R42, P0, R46, R94, 0x2 ;  /* 0x0000005e2e2a7211 */ /* 0x004fe400078010ff */
[-C--:B------:R-:W-:Y:S01]  /*2b40*/  LEA.HI.X.SX32 R41, R44, R95.reuse, 0x2, P6 ;  /* 0x0000005f2c297211 */ /* 0x080fe200030f16ff */
[----:B------:R2:W-:Y:S01]  /*2b50*/  STL [R1+0x6c], R60 ;  /* 0x00006c3c01007387 */ /* 0x0005e20000100800 */
[----:B------:R-:W-:-:S02]  /*2b60*/  LEA.HI.X.SX32 R43, R46, R95, 0x2, P0 ;  /* 0x0000005f2e2b7211 */ /* 0x000fc400000f16ff */
[-C--:B-1----:R-:W-:Y:S01]  /*2b70*/  LEA R44, P6, R48, R94.reuse, 0x2 ;  /* 0x0000005e302c7211 */ /* 0x082fe200078c10ff */
[----:B------:R1:W-:Y:S01]  /*2b80*/  STL [R1+0x68], R62 ;  /* 0x0000683e01007387 */ /* 0x0003e20000100800 */
[-C--:B---3--:R-:W-:Y:S02]  /*2b90*/  LEA R46, P0, R50, R94.reuse, 0x2 ;  /* 0x0000005e322e7211 */ /* 0x088fe400078010ff */
[-C--:B------:R-:W-:Y:S01]  /*2ba0*/  LEA.HI.X.SX32 R45, R48, R95.reuse, 0x2, P6 ;  /* 0x0000005f302d7211 */ /* 0x080fe200030f16ff */
[----:B------:R3:W-:Y:S01]  /*2bb0*/  STL [R1+0x64], R64 ;  /* 0x0000644001007387 */ /* 0x0007e20000100800 */
[----:B------:R-:W-:Y:S02]  /*2bc0*/  LEA.HI.X.SX32 R47, R50, R95, 0x2, P0 ;  /* 0x0000005f322f7211 */ /* 0x000fe400000f16ff */
[-C--:B----4-:R-:W-:Y:S01]  /*2bd0*/  LEA R48, P6, R52, R94.reuse, 0x2 ;  /* 0x0000005e34307211 */ /* 0x090fe200078c10ff */
[----:B------:R4:W-:Y:S01]  /*2be0*/  STL [R1+0x60], R66 ;  /* 0x0000604201007387 */ /* 0x0009e20000100800 */
[----:B-----5:R-:W-:-:S02]  /*2bf0*/  LEA R50, P0, R54, R94, 0x2 ;  /* 0x0000005e36327211 */ /* 0x020fc400078010ff */
[-C--:B------:R-:W-:Y:S01]  /*2c00*/  LEA.HI.X.SX32 R49, R52, R95.reuse, 0x2, P6 ;  /* 0x0000005f34317211 */ /* 0x080fe200030f16ff */
[----:B------:R5:W-:Y:S01]  /*2c10*/  STL [R1+0x5c], R68 ;  /* 0x00005c4401007387 */ /* 0x000be20000100800 */
[-C--:B------:R-:W-:Y:S02]  /*2c20*/  LEA.HI.X.SX32 R51, R54, R95.reuse, 0x2, P0 ;  /* 0x0000005f36337211 */ /* 0x080fe400000f16ff */
[-C--:B------:R-:W-:Y:S01]  /*2c30*/  LEA R52, P6, R56, R94.reuse, 0x2 ;  /* 0x0000005e38347211 */ /* 0x080fe200078c10ff */
[----:B------:R1:W-:Y:S01]  /*2c40*/  STL [R1+0x58], R70 ;  /* 0x0000584601007387 */ /* 0x0003e20000100800 */
[----:B------:R-:W-:Y:S02]  /*2c50*/  LEA R54, P0, R58, R94, 0x2 ;  /* 0x0000005e3a367211 */ /* 0x000fe400078010ff */
        /* <DEDUP_REMOVED lines=9> */
[-C--:B--2---:R-:W-:Y:S01]  /*2cf0*/  LEA R60, P6, R64, R94.reuse, 0x2 ;  /* 0x0000005e403c7211 */ /* 0x084fe200078c10ff */
[----:B------:R2:W-:Y:S01]  /*2d00*/  STL [R1+0x44], R78 ;  /* 0x0000444e01007387 */ /* 0x0005e20000100800 */
[----:B-1----:R-:W-:-:S02]  /*2d10*/  LEA R62, P0, R66, R94, 0x2 ;  /* 0x0000005e423e7211 */ /* 0x002fc400078010ff */
[-C--:B------:R-:W-:Y:S01]  /*2d20*/  LEA.HI.X.SX32 R61, R64, R95.reuse, 0x2, P6 ;  /* 0x0000005f403d7211 */ /* 0x080fe200030f16ff */
[----:B------:R1:W-:Y:S01]  /*2d30*/  STL [R1+0x40], R80 ;  /* 0x0000405001007387 */ /* 0x0003e20000100800 */
[-C--:B------:R-:W-:Y:S02]  /*2d40*/  LEA.HI.X.SX32 R63, R66, R95.reuse, 0x2, P0 ;  /* 0x0000005f423f7211 */ /* 0x080fe400000f16ff */
[-C--:B---3--:R-:W-:Y:S01]  /*2d50*/  LEA R64, P6, R68, R94.reuse, 0x2 ;  /* 0x0000005e44407211 */ /* 0x088fe200078c10ff */
[----:B------:R3:W-:Y:S01]  /*2d60*/  STL [R1+0x3c], R82 ;  /* 0x00003c5201007387 */ /* 0x0007e20000100800 */
[----:B----4-:R-:W-:Y:S02]  /*2d70*/  LEA R66, P0, R70, R94, 0x2 ;  /* 0x0000005e46427211 */ /* 0x010fe400078010ff */
[-C--:B------:R-:W-:Y:S01]  /*2d80*/  LEA.HI.X.SX32 R65, R68, R95.reuse, 0x2, P6 ;  /* 0x0000005f44417211 */ /* 0x080fe200030f16ff */
[----:B------:R4:W-:Y:S01]  /*2d90*/  STL [R1+0x38], R84 ;  /* 0x0000385401007387 */ /* 0x0009e20000100800 */
[----:B------:R-:W-:-:S02]  /*2da0*/  LEA.HI.X.SX32 R67, R70, R95, 0x2, P0 ;  /* 0x0000005f46437211 */ /* 0x000fc400000f16ff */
[-C--:B-----5:R-:W-:Y:S01]  /*2db0*/  LEA R68, P6, R72, R94.reuse, 0x2 ;  /* 0x0000005e48447211 */ /* 0x0a0fe200078c10ff */
        /* <DEDUP_REMOVED lines=14> */
[-C--:B------:R-:W-:Y:S02]  /*2ea0*/  LEA.HI.X.SX32 R77, R80, R95.reuse, 0x2, P6 ;  /* 0x0000005f504d7211 */ /* 0x080fe400030f16ff */
[----:B------:R-:W-:-:S02]  /*2eb0*/  LEA.HI.X.SX32 R79, R82, R95, 0x2, P0 ;  /* 0x0000005f524f7211 */ /* 0x000fc400000f16ff */
[-C--:B-1----:R-:W-:Y:S02]  /*2ec0*/  LEA R80, P6, R84, R94.reuse, 0x2 ;  /* 0x0000005e54507211 */ /* 0x082fe400078c10ff */
[-C--:B---3--:R-:W-:Y:S02]  /*2ed0*/  LEA R82, P0, R86, R94.reuse, 0x2 ;  /* 0x0000005e56527211 */ /* 0x088fe400078010ff */
[-C--:B------:R-:W-:Y:S02]  /*2ee0*/  LEA.HI.X.SX32 R81, R84, R95.reuse, 0x2, P6 ;  /* 0x0000005f54517211 */ /* 0x080fe400030f16ff */
[----:B------:R-:W-:Y:S02]  /*2ef0*/  LEA.HI.X.SX32 R83, R86, R95, 0x2, P0 ;  /* 0x0000005f56537211 */ /* 0x000fe400000f16ff */
[-C--:B----4-:R-:W-:Y:S02]  /*2f00*/  LEA R84, P6, R88, R94.reuse, 0x2 ;  /* 0x0000005e58547211 */ /* 0x090fe400078c10ff */
[----:B-----5:R-:W-:-:S02]  /*2f10*/  LEA R86, P0, R90, R94, 0x2 ;  /* 0x0000005e5a567211 */ /* 0x020fc400078010ff */
[-C--:B------:R-:W-:Y:S02]  /*2f20*/  LEA.HI.X.SX32 R85, R88, R95.reuse, 0x2, P6 ;  /* 0x0000005f58557211 */ /* 0x080fe400030f16ff */
[-C--:B------:R-:W-:Y:S02]  /*2f30*/  LEA.HI.X.SX32 R87, R90, R95.reuse, 0x2, P0 ;  /* 0x0000005f5a577211 */ /* 0x080fe400000f16ff */
[-C--:B------:R-:W-:Y:S02]  /*2f40*/  LEA R88, P6, R92, R94.reuse, 0x2 ;  /* 0x0000005e5c587211 */ /* 0x080fe400078c10ff */
[----:B------:R-:W-:Y:S02]  /*2f50*/  LEA R90, P0, R98, R94, 0x2 ;  /* 0x0000005e625a7211 */ /* 0x000fe400078010ff */
[-C--:B------:R-:W-:Y:S02]  /*2f60*/  LEA.HI.X.SX32 R89, R92, R95.reuse, 0x2, P6 ;  /* 0x0000005f5c597211 */ /* 0x080fe400030f16ff */
[----:B------:R-:W-:-:S02]  /*2f70*/  LEA.HI.X.SX32 R91, R98, R95, 0x2, P0 ;  /* 0x0000005f625b7211 */ /* 0x000fc400000f16ff */
[CC--:B------:R-:W-:Y:S02]  /*2f80*/  LEA R92, P6, R124.reuse, R94.reuse, 0x2 ;  /* 0x0000005e7c5c7211 */ /* 0x0c0fe400078c10ff */
[----:B------:R-:W-:Y:S02]  /*2f90*/  ISETP.GE.AND P0, PT, R111, UR16, PT ;  /* 0x000000106f007c0c */ /* 0x000fe4000bf06270 */
[-C--:B------:R-:W-:Y:S02]  /*2fa0*/  LEA.HI.X.SX32 R93, R124, R95.reuse, 0x2, P6 ;  /* 0x0000005f7c5d7211 */ /* 0x080fe400030f16ff */
[----:B------:R-:W-:Y:S02]  /*2fb0*/  SEL R98, R109, RZ, !P0 ;  /* 0x000000ff6d627207 */ /* 0x000fe40004000000 */
[----:B------:R-:W-:Y:S02]  /*2fc0*/  LEA R94, P6, R123, R94, 0x2 ;  /* 0x0000005e7b5e7211 */ /* 0x000fe400078c10ff */
[----:B------:R-:W-:Y:S01]  /*2fd0*/  ISETP.NE.U32.AND P0, PT, R98, RZ, PT ;  /* 0x000000ff6200720c */ /* 0x000fe20003f05070 */
[----:B------:R-:W-:Y:S01]  /*2fe0*/  VIADD R98, R99, UR8 ;  /* 0x0000000863627c36 */ /* 0x000fe20008000000 */
[----:B------:R-:W-:-:S02]  /*2ff0*/  LEA.HI.X.SX32 R95, R123, R95, 0x2, P6 ;  /* 0x0000005f7b5f7211 */ /* 0x000fc400030f16ff */
[----:B------:R-:W-:Y:S02]  /*3000*/  ISETP.GE.AND P6, PT, R117, UR16, PT ;  /* 0x0000001075007c0c */ /* 0x000fe4000bfc6270 */
[----:B------:R-:W-:Y:S01]  /*3010*/  LOP3.LUT R117, R101, 0x30, RZ, 0xfc, !PT ;  /* 0x0000003065757812 */ /* 0x000fe200078efcff */
[----:B------:R-:W-:Y:S01]  /*3020*/  @!PT LDS RZ, [RZ] ;  /* 0x00000000fffff984 */ /* 0x000fe20000000800 */
[----:B------:R-:W-:Y:S01]  /*3030*/  @!PT LDS RZ, [RZ] ;  /* 0x00000000fffff984 */ /* 0x000fe20000000800 */
[----:B------:R-:W-:Y:S01]  /*3040*/  @!PT LDS RZ, [RZ] ;  /* 0x00000000fffff984 */ /* 0x000fe20000000800 */
[----:B------:R-:W-:Y:S01]  /*3050*/  LDGSTS.E [R98+0x20000], desc[UR20][R96.64], P3 ;  /* 0x2000000060627fae */ /* 0x000fe200099a1014 */
[----:B------:R-:W-:Y:S02]  /*3060*/  SEL R99, R109, RZ, !P6 ;  /* 0x000000ff6d637207 */ /* 0x000fe40007000000 */
[----:B------:R-:W-:Y:S01]  /*3070*/  ISETP.GE.AND P3, PT, R117, UR16, PT ;  /* 0x0000001075007c0c */ /* 0x000fe2000bf66270 */
[----:B------:R1:W-:Y:S01]  /*3080*/  LDGSTS.E [R98+0x20800], desc[UR20][R2.64], P1 ;  /* 0x2080000002627fae */ /* 0x0003e200089a1014 */
[----:B------:R-:W-:Y:S02]  /*3090*/  ISETP.NE.U32.AND P6, PT, R99, RZ, PT ;  /* 0x000000ff6300720c */ /* 0x000fe40003fc5070 */
[----:B------:R-:W-:Y:S01]  /*30a0*/  SEL R99, R109, RZ, !P3 ;  /* 0x000000ff6d637207 */ /* 0x000fe20005800000 */
[----:B------:R-:W-:Y:S01]  /*30b0*/  LDGSTS.E [R98+0x21000], desc[UR20][R4.64], P4 ;  /* 0x2100000004627fae */ /* 0x000fe2000a1a1014 */
[----:B------:R-:W-:-:S02]  /*30c0*/  ISETP.GE.AND P1, PT, R115, UR16, PT ;  /* 0x0000001073007c0c */ /* 0x000fc4000bf26270 */
[----:B------:R-:W-:Y:S01]  /*30d0*/  LOP3.LUT R115, R101, 0x40, RZ, 0xfc, !PT ;  /* 0x0000004065737812 */ /* 0x000fe200078efcff */
[----:B------:R-:W-:Y:S01]  /*30e0*/  LDGSTS.E [R98+0x21800], desc[UR20][R6.64], P5 ;  /* 0x2180000006627fae */ /* 0x000fe2000a9a1014 */
[----:B------:R-:W-:Y:S02]  /*30f0*/  ISETP.NE.U32.AND P3, PT, R99, RZ, PT ;  /* 0x000000ff6300720c */ /* 0x000fe40003f65070 */
[----:B------:R-:W-:Y:S01]  /*3100*/  SEL R99, R109, RZ, !P1 ;  /* 0x000000ff6d637207 */ /* 0x000fe20004800000 */
[----:B------:R-:W-:Y:S01]  /*3110*/  LDGSTS.E [R98+0x22000], desc[UR20][R8.64], P0 ;  /* 0x2200000008627fae */ /* 0x000fe200081a1014 */
[----:B------:R-:W-:Y:S02]  /*3120*/  ISETP.GE.AND P4, PT, R115, UR16, PT ;  /* 0x0000001073007c0c */ /* 0x000fe4000bf86270 */
[----:B------:R-:W-:Y:S01]  /*3130*/  ISETP.NE.U32.AND P1, PT, R99, RZ, PT ;  /* 0x000000ff6300720c */ /* 0x000fe20003f25070 */
[----:B------:R-:W-:Y:S01]  /*3140*/  LDGSTS.E [R98+0x22800], desc[UR20][R10.64], P6 ;  /* 0x228000000a627fae */ /* 0x000fe2000b1a1014 */
[----:B------:R-:W-:-:S04]  /*3150*/  SEL R99, R109, RZ, !P4 ;  /* 0x000000ff6d637207 */ /* 0x000fc80006000000 */
[----:B------:R-:W-:Y:S01]  /*3160*/  ISETP.NE.U32.AND P4, PT, R99, RZ, PT ;  /* 0x000000ff6300720c */ /* 0x000fe20003f85070 */
[----:B------:R-:W-:Y:S01]  /*3170*/  LDGSTS.E [R98+0x23000], desc[UR20][R12.64], P3 ;  /* 0x230000000c627fae */ /* 0x000fe200099a1014 */
[----:B------:R-:W2:Y:S05]  /*3180*/  S2R R99, SR_TID.X ;  /* 0x0000000000637919 */ /* 0x000eaa0000002100 */
[----:B------:R-:W-:Y:S06]  /*3190*/  LDGSTS.E [R98+0x23800], desc[UR20][R14.64], P1 ;  /* 0x238000000e627fae */ /* 0x000fec00089a1014 */
[----:B------:R-:W-:Y:S01]  /*31a0*/  LDGSTS.E [R98+0x24000], desc[UR20][R16.64], P4 ;  /* 0x2400000010627fae */ /* 0x000fe2000a1a1014 */
[----:B--2---:R-:W-:-:S04]  /*31b0*/  LEA.HI R99, R99, 0x48, RZ, 0x1a ;  /* 0x0000004863637811 */ /* 0x004fc800078fd0ff */
[----:B------:R-:W-:Y:S02]  /*31c0*/  ISETP.GE.AND P5, PT, R99, UR16, PT ;  /* 0x0000001063007c0c */ /* 0x000fe4000bfa6270 */
[----:B------:R-:W-:-:S04]  /*31d0*/  LOP3.LUT R99, R101, 0x50, RZ, 0xfc, !PT ;  /* 0x0000005065637812 */ /* 0x000fc800078efcff */
[----:B------:R-:W-:Y:S02]  /*31e0*/  ISETP.GE.AND P0, PT, R99, UR16, PT ;  /* 0x0000001063007c0c */ /* 0x000fe4000bf06270 */
[----:B------:R-:W-:-:S04]  /*31f0*/  SEL R99, R109, RZ, !P5 ;  /* 0x000000ff6d637207 */ /* 0x000fc80006800000 */
[----:B------:R-:W-:Y:S02]  /*3200*/  ISETP.NE.U32.AND P5, PT, R99, RZ, PT ;  /* 0x000000ff6300720c */ /* 0x000fe40003fa5070 */
[----:B------:R-:W-:-:S04]  /*3210*/  SEL R99, R109, RZ, !P0 ;  /* 0x000000ff6d637207 */ /* 0x000fc80004000000 */
[----:B------:R-:W-:Y:S02]  /*3220*/  ISETP.NE.U32.AND P0, PT, R99, RZ, PT ;  /* 0x000000ff6300720c */ /* 0x000fe40003f05070 */
        /* <DEDUP_REMOVED lines=14> */
[----:B------:R-:W-:-:S02]  /*3310*/  PLOP3.LUT P3, PT, PT, PT, UP0, 0x80, 0x8 ;  /* 0x000000000008781c */ /* 0x000fc40003f6f008 */
[----:B--2---:R-:W-:-:S04]  /*3320*/  LEA.HI R99, R99, 0x68, RZ, 0x1a ;  /* 0x0000006863637811 */ /* 0x004fc800078fd0ff */
[----:B------:R-:W-:Y:S02]  /*3330*/  ISETP.GE.AND P1, PT, R99, UR16, PT ;  /* 0x0000001063007c0c */ /* 0x000fe4000bf26270 */
[----:B------:R-:W-:Y:S02]  /*3340*/  LOP3.LUT R99, R101, 0x70, RZ, 0xfc, !PT ;  /* 0x0000007065637812 */ /* 0x000fe400078efcff */
[----:B------:R-:W2:Y:S02]  /*3350*/  S2R R101, SR_TID.X ;  /* 0x0000000000657919 */ /* 0x000ea40000002100 */
[----:B------:R-:W-:Y:S02]  /*3360*/  ISETP.GE.AND P4, PT, R99, UR16, PT ;  /* 0x0000001063007c0c */ /* 0x000fe4000bf86270 */
[----:B------:R-:W-:-:S04]  /*3370*/  SEL R99, R109, RZ, !P1 ;  /* 0x000000ff6d637207 */ /* 0x000fc80004800000 */
[----:B------:R-:W-:Y:S02]  /*3380*/  ISETP.NE.U32.AND P1, PT, R99, RZ, PT ;  /* 0x000000ff6300720c */ /* 0x000fe40003f25070 */
[----:B------:R-:W-:-:S04]  /*3390*/  SEL R99, R109, RZ, !P4 ;  /* 0x000000ff6d637207 */ /* 0x000fc80006000000 */
[----:B------:R-:W-:Y:S02]  /*33a0*/  ISETP.NE.U32.AND P4, PT, R99, RZ, PT ;  /* 0x000000ff6300720c */ /* 0x000fe40003f85070 */
[----:B------:R-:W3:Y:S05]  /*33b0*/  S2R R99, SR_TID.X ;  /* 0x0000000000637919 */ /* 0x000eea0000002100 */
[----:B------:R-:W-:Y:S06]  /*33c0*/  LDGSTS.E [R98+0x26800], desc[UR20][R26.64], P1 ;  /* 0x268000001a627fae */ /* 0x000fec00089a1014 */
[----:B------:R-:W-:Y:S01]  /*33d0*/  LDGSTS.E [R98+0x27000], desc[UR20][R28.64], P4 ;  /* 0x270000001c627fae */ /* 0x000fe2000a1a1014 */
[----:B------:R-:W-:-:S02]  /*33e0*/  PLOP3.LUT P4, PT, PT, PT, UP0, 0x80, 0x8 ;  /* 0x000000000008781c */ /* 0x000fc40003f8f008 */
[----:B--2---:R-:W-:-:S04]  /*33f0*/  LEA.HI R101, R101, 0x78, RZ, 0x1a ;  /* 0x0000007865657811 */ /* 0x004fc800078fd0ff */
[----:B------:R-:W-:Y:S02]  /*3400*/  ISETP.GE.AND P5, PT, R101, UR16, PT ;  /* 0x0000001065007c0c */ /* 0x000fe4000bfa6270 */
[----:B------:R-:W2:Y:S01]  /*3410*/  S2R R101, SR_TID.X ;  /* 0x0000000000657919 */ /* 0x000ea20000002100 */
[----:B---3--:R-:W-:-:S04]  /*3420*/  LOP3.LUT R99, R99, 0x7f, RZ, 0xc0, !PT ;  /* 0x0000007f63637812 */ /* 0x008fc800078ec0ff */
[----:B------:R-:W-:Y:S02]  /*3430*/  ISETP.GE.AND P0, PT, R99, UR16, PT ;  /* 0x0000001063007c0c */ /* 0x000fe4000bf06270 */
[C---:B------:R-:W-:Y:S02]  /*3440*/  SEL R99, R109.reuse, RZ, !P5 ;  /* 0x000000ff6d637207 */ /* 0x040fe40006800000 */
[----:B------:R-:W-:Y:S02]  /*3450*/  SEL R109, R109, RZ, !P0 ;  /* 0x000000ff6d6d7207 */ /* 0x000fe40004000000 */
[----:B------:R-:W-:Y:S02]  /*3460*/  ISETP.NE.U32.AND P0, PT, R99, RZ, PT ;  /* 0x000000ff6300720c */ /* 0x000fe40003f05070 */
[----:B--2---:R-:W-:-:S11]  /*3470*/  SHF.R.U32.HI R101, RZ, 0x6, R101 ;  /* 0x00000006ff657819 */ /* 0x004fd60000011665 */
[----:B------:R-:W-:Y:S01]  /*3480*/  LDGSTS.E [R98+0x27800], desc[UR20][R30.64], P0 ;  /* 0x278000001e627fae */ /* 0x000fe200081a1014 */
[----:B------:R-:W-:Y:S02]  /*3490*/  ISETP.GE.AND P0, PT, R113, UR7, PT ;  /* 0x0000000771007c0c */ /* 0x000fe4000bf06270 */
[----:B------:R-:W-:Y:S01]  /*34a0*/  SGXT.U32 R101, R101, 0x3 ;  /* 0x000000036565781a */ /* 0x000fe20000000000 */
[----:B------:R-:W0:Y:S03]  /*34b0*/  LDGDEPBAR ;  /* 0x00000000000079af */ /* 0x000e260000000000 */
[----:B------:R-:W-:Y:S01]  /*34c0*/  ISETP.GE.AND P5, PT, R101, UR7, PT ;  /* 0x0000000765007c0c */ /* 0x000fe2000bfa6270 */
[----:B------:R-:W2:Y:S03]  /*34d0*/  S2R R113, SR_TID.X ;  /* 0x0000000000717919 */ /* 0x000ea60000002100 */
[----:B------:R-:W-:-:S02]  /*34e0*/  SEL R99, RZ, 0x4, P5 ;  /* 0x00000004ff637807 */ /* 0x000fc40002800000 */
[----:B------:R-:W-:-:S04]  /*34f0*/  PLOP3.LUT P5, PT, PT, PT, UP0, 0x80, 0x8 ;  /* 0x000000000008781c */ /* 0x000fc80003faf008 */
[----:B------:R-:W-:Y:S02]  /*3500*/  SEL R99, R99, RZ, P5 ;  /* 0x000000ff63637207 */ /* 0x000fe40002800000 */
[----:B------:R-:W-:Y:S01]  /*3510*/  ISETP.NE.U32.AND P5, PT, R109, RZ, PT ;  /* 0x000000ff6d00720c */ /* 0x000fe20003fa5070 */
[----:B------:R-:W-:Y:S01]  /*3520*/  IMAD.U32 R109, RZ, RZ, UR6 ;  /* 0x00000006ff6d7e24 */ /* 0x000fe2000f8e00ff */
[----:B------:R-:W-:Y:S01]  /*3530*/  ISETP.NE.U32.AND P6, PT, R99, RZ, PT ;  /* 0x000000ff6300720c */ /* 0x000fe20003fc5070 */
[----:B------:R-:W-:Y:S02]  /*3540*/  IMAD.U32 R99, RZ, RZ, UR6 ;  /* 0x00000006ff637e24 */ /* 0x000fe4000f8e00ff */
[----:B-1----:R-:W-:-:S04]  /*3550*/  IMAD.WIDE R2, R109, 0x4, R2 ;  /* 0x000000046d027825 */ /* 0x002fc800078e0202 */
[C---:B------:R-:W-:Y:S02]  /*3560*/  VIADD R109, R100.reuse, UR8 ;  /* 0x00000008646d7c36 */ /* 0x040fe40008000000 */
[----:B------:R-:W-:Y:S01]  /*3570*/  IMAD.WIDE R96, R99, 0x4, R96 ;  /* 0x0000000463607825 */ /* 0x000fe200078e0260 */
[----:B------:R-:W-:Y:S02]  /*3580*/  LOP3.LUT R99, R100, 0x40, RZ, 0x3c, !PT ;  /* 0x0000004064637812 */ /* 0x000fe400078e3cff */
[----:B------:R-:W-:Y:S03]  /*3590*/  LDGSTS.E [R109], desc[UR20][R32.64], P5 ;  /* 0x00000000206d7fae */ /* 0x000fe6000a9a1014 */
[----:B------:R-:W-:Y:S01]  /*35a0*/  VIADD R99, R99, UR8 ;  /* 0x0000000863637c36 */ /* 0x000fe20008000000 */
[----:B------:R-:W-:Y:S04]  /*35b0*/  LDGSTS.E [R109+0x1000], desc[UR20][R36.64], P5 ;  /* 0x01000000246d7fae */ /* 0x000fe8000a9a1014 */
        /* <DEDUP_REMOVED lines=29> */
[----:B------:R-:W-:Y:S01]  /*3790*/  LDGSTS.E [R99+0xf800], desc[UR20][R94.64], P5 ;  /* 0x0f8000005e637fae */ /* 0x000fe2000a9a1014 */
[----:B------:R-:W-:-:S03]  /*37a0*/  PLOP3.LUT P5, PT, PT, PT, UP0, 0x80, 0x8 ;  /* 0x000000000008781c */ /* 0x000fc60003faf008 */
[----:B------:R-:W0:Y:S01]  /*37b0*/  LDGDEPBAR ;  /* 0x00000000000079af */ /* 0x000e220000000000 */
[----:B------:R-:W-:Y:S06]  /*37c0*/  BAR.SYNC.DEFER_BLOCKING 0x0 ;  /* 0x0000000000007b1d */ /* 0x000fec0000010000 */
[----:B------:R-:W-:Y:S01]  /*37d0*/  @!PT LDS RZ, [RZ] ;  /* 0x00000000fffff984 */ /* 0x000fe20000000800 */
[----:B------:R-:W-:Y:S01]  /*37e0*/  @!PT LDS RZ, [RZ] ;  /* 0x00000000fffff984 */ /* 0x000fe20000000800 */
[----:B------:R-:W-:Y:S01]  /*37f0*/  @!PT LDS RZ, [RZ] ;  /* 0x00000000fffff984 */ /* 0x000fe20000000800 */
[----:B------:R1:W-:Y:S04]  /*3800*/  LDGSTS.E [R98+0x28000], desc[UR20][R96.64], P6 ;  /* 0x2800000060627fae */ /* 0x0003e8000b1a1014 */
[----:B------:R3:W-:Y:S01]  /*3810*/  LDGSTS.E [R98+0x28800], desc[UR20][R2.64], P2 ;  /* 0x2880000002627fae */ /* 0x0007e200091a1014 */
[----:B------:R-:W-:Y:S01]  /*3820*/  PLOP3.LUT P2, PT, PT, PT, UP0, 0x80, 0x8 ;  /* 0x000000000008781c */ /* 0x000fe20003f4f008 */
[----:B-1----:R-:W1:Y:S01]  /*3830*/  S2R R97, SR_TID.X ;  /* 0x0000000000617919 */ /* 0x002e620000002100 */
[----:B---3--:R-:W-:Y:S01]  /*3840*/  SEL R3, RZ, 0x4, P0 ;  /* 0x00000004ff037807 */ /* 0x008fe20000000000 */
[----:B------:R-:W3:Y:S03]  /*3850*/  S2R R96, SR_TID.X ;  /* 0x0000000000607919 */ /* 0x000ee60000002100 */
[----:B------:R-:W-:-:S02]  /*3860*/  SEL R3, R3, RZ, P3 ;  /* 0x000000ff03037207 */ /* 0x000fc40001800000 */
[----:B------:R-:W-:Y:S02]  /*3870*/  ISETP.GE.AND P3, PT, R117, UR7, PT ;  /* 0x0000000775007c0c */ /* 0x000fe4000bf66270 */
[----:B------:R-:W-:Y:S01]  /*3880*/  ISETP.NE.U32.AND P0, PT, R3, RZ, PT ;  /* 0x000000ff0300720c */ /* 0x000fe20003f05070 */
[----:B------:R-:W-:-:S04]  /*3890*/  IMAD.U32 R3, RZ, RZ, UR6 ;  /* 0x00000006ff037e24 */ /* 0x000fc8000f8e00ff */
[----:B------:R-:W-:Y:S01]  /*38a0*/  IMAD.WIDE R8, R3, 0x4, R8 ;  /* 0x0000000403087825 */ /* 0x000fe200078e0208 */
[----:B-1----:R-:W-:-:S04]  /*38b0*/  LEA.HI R97, R97, 0x18, RZ, 0x1a ;  /* 0x0000001861617811 */ /* 0x002fc800078fd0ff */
[----:B------:R-:W-:Y:S02]  /*38c0*/  ISETP.GE.AND P1, PT, R97, UR7, PT ;  /* 0x0000000761007c0c */ /* 0x000fe4000bf26270 */
[----:B------:R-:W1:Y:S01]  /*38d0*/  S2R R97, SR_TID.X ;  /* 0x0000000000617919 */ /* 0x000e620000002100 */
[----:B---3--:R-:W-:Y:S02]  /*38e0*/  LOP3.LUT R3, R96, 0xc, RZ, 0xc0, !PT ;  /* 0x0000000c60037812 */ /* 0x008fe400078ec0ff */
[----:B------:R-:W-:Y:S02]  /*38f0*/  SEL R2, RZ, 0x4, P1 ;  /* 0x00000004ff027807 */ /* 0x000fe40000800000 */
[----:B------:R-:W-:Y:S02]  /*3900*/  ISETP.GE.AND P1, PT, R111, UR7, PT ;  /* 0x000000076f007c0c */ /* 0x000fe4000bf26270 */
[----:B------:R-:W-:-:S04]  /*3910*/  SEL R2, R2, RZ, P2 ;  /* 0x000000ff02027207 */ /* 0x000fc80001000000 */
[----:B------:R-:W-:Y:S02]  /*3920*/  ISETP.NE.U32.AND P2, PT, R2, RZ, PT ;  /* 0x000000ff0200720c */ /* 0x000fe40003f45070 */
[----:B------:R-:W-:-:S04]  /*3930*/  SEL R2, RZ, 0x4, P1 ;  /* 0x00000004ff027807 */ /* 0x000fc80000800000 */
[----:B------:R-:W-:-:S04]  /*3940*/  SEL R2, R2, RZ, P4 ;  /* 0x000000ff02027207 */ /* 0x000fc80002000000 */
[----:B------:R-:W-:Y:S01]  /*3950*/  ISETP.NE.U32.AND P1, PT, R2, RZ, PT ;  /* 0x000000ff0200720c */ /* 0x000fe20003f25070 */
[----:B------:R-:W-:-:S04]  /*3960*/  IMAD.U32 R2, RZ, RZ, UR6 ;  /* 0x00000006ff027e24 */ /* 0x000fc8000f8e00ff */
[----:B------:R-:W-:-:S04]  /*3970*/  IMAD.WIDE R4, R2, 0x4, R4 ;  /* 0x0000000402047825 */ /* 0x000fc800078e0204 */
[----:B------:R-:W-:Y:S01]  /*3980*/  IMAD.WIDE R6, R2, 0x4, R6 ;  /* 0x0000000402067825 */ /* 0x000fe200078e0206 */
[----:B------:R3:W-:Y:S01]  /*3990*/  LDGSTS.E [R98+0x29000], desc[UR20][R4.64], P0 ;  /* 0x2900000004627fae */ /* 0x0007e200081a1014 */
[----:B-1----:R-:W-:Y:S02]  /*39a0*/  LEA.HI R111, R97, 0x28, RZ, 0x1a ;  /* 0x00000028616f7811 */ /* 0x002fe400078fd0ff */
[----:B------:R-:W-:Y:S01]  /*39b0*/  IMAD.SHL.U32 R2, R96, 0x20, RZ ;  /* 0x0000002060027824 */ /* 0x000fe200078e00ff */
[----:B--2---:R-:W-:Y:S01]  /*39c0*/  LOP3.LUT R97, R113, 0x7f, RZ, 0xc0, !PT ;  /* 0x0000007f71617812 */ /* 0x004fe200078ec0ff */
[----:B------:R1:W-:Y:S01]  /*39d0*/  LDGSTS.E [R98+0x29800], desc[UR20][R6.64], P2 ;  /* 0x2980000006627fae */ /* 0x0003e200091a1014 */
[----:B------:R-:W-:Y:S02]  /*39e0*/  ISETP.GE.AND P0, PT, R111, UR7, PT ;  /* 0x000000076f007c0c */ /* 0x000fe4000bf06270 */
[----:B------:R-:W-:Y:S01]  /*39f0*/  LOP3.LUT R2, R2, 0x1c60, RZ, 0xc0, !PT ;  /* 0x00001c6002027812 */ /* 0x000fe200078ec0ff */
[----:B------:R-:W1:Y:S01]  /*3a00*/  S2R R111, SR_TID.X ;  /* 0x00000000006f7919 */ /* 0x000e620000002100 */
[----:B------:R-:W-:-:S02]  /*3a10*/  PLOP3.LUT P2, PT, PT, PT, UP0, 0x80, 0x8 ;  /* 0x000000000008781c */ /* 0x000fc40003f4f008 */
[----:B---3--:R-:W-:Y:S01]  /*3a20*/  SHF.R.S32.HI R4, RZ, 0x4, R96 ;  /* 0x00000004ff047819 */ /* 0x008fe20000011460 */
[C---:B------:R-:W-:Y:S01]  /*3a30*/  IMAD R2, R3.reuse, 0x2, R2 ;  /* 0x0000000203027824 */ /* 0x040fe200078e0202 */
[----:B------:R-:W-:Y:S01]  /*3a40*/  LOP3.LUT R5, R96, 0x180, RZ, 0xc0, !PT ;  /* 0x0000018060057812 */ /* 0x000fe200078ec0ff */
[----:B------:R-:W-:Y:S01]  /*3a50*/  IMAD R3, R3, 0x100, R97 ;  /* 0x0000010003037824 */ /* 0x000fe200078e0261 */
[----:B------:R-:W-:Y:S01]  /*3a60*/  SGXT R4, R4, 0x1 ;  /* 0x000000010404781a */ /* 0x000fe20000000200 */
[----:B------:R2:W-:Y:S01]  /*3a70*/  LDGSTS.E [R98+0x2a000], desc[UR20][R8.64], P1 ;  /* 0x2a00000008627fae */ /* 0x0005e200089a1014 */
[----:B------:R-:W-:Y:S01]  /*3a80*/  SHF.R.U32.HI R5, RZ, 0x2, R5 ;  /* 0x00000002ff057819 */ /* 0x000fe20000011605 */
[----:B------:R-:W-:Y:S01]  /*3a90*/  IMAD.SHL.U32 R3, R3, 0x8, RZ ;  /* 0x0000000803037824 */ /* 0x000fe200078e00ff */
[----:B------:R-:W-:Y:S02]  /*3aa0*/  LOP3.LUT R2, R2, 0x2020, R4, 0x78, !PT ;  /* 0x0000202002027812 */ /* 0x000fe400078e7804 */
[----:B------:R-:W-:-:S02]  /*3ab0*/  SEL R4, RZ, 0x4, P0 ;  /* 0x00000004ff047807 */ /* 0x000fc40000000000 */
[----:B------:R-:W-:Y:S01]  /*3ac0*/  LOP3.LUT R3, R3, R5, RZ, 0x3c, !PT ;  /* 0x0000000503037212 */ /* 0x000fe200078e3cff */
[----:B------:R-:W-:Y:S01]  /*3ad0*/  IMAD.U32 R5, RZ, RZ, UR6 ;  /* 0x00000006ff057e24 */ /* 0x000fe2000f8e00ff */
[----:B------:R-:W-:Y:S02]  /*3ae0*/  SEL R4, R4, RZ, P2 ;  /* 0x000000ff04047207 */ /* 0x000fe40001000000 */
[----:B------:R-:W-:Y:S01]  /*3af0*/  ISETP.GE.AND P1, PT, R115, UR7, PT ;  /* 0x0000000773007c0c */ /* 0x000fe2000bf26270 */
[----:B------:R3:W-:Y:S01]  /*3b00*/  STL [R1+0x4c], R3 ;  /* 0x00004c0301007387 */ /* 0x0007e20000100800 */
[----:B------:R-:W-:Y:S01]  /*3b10*/  ISETP.NE.U32.AND P4, PT, R4, RZ, PT ;  /* 0x000000ff0400720c */ /* 0x000fe20003f85070 */
[----:B------:R-:W-:Y:S01]  /*3b20*/  IMAD.WIDE R18, R5, 0x4, R18 ;  /* 0x0000000405127825 */ /* 0x000fe200078e0212 */
[----:B------:R-:W-:Y:S02]  /*3b30*/  ISETP.GE.AND P6, PT, R97, UR7, PT ;  /* 0x0000000761007c0c */ /* 0x000fe4000bfc6270 */
[----:B------:R-:W-:Y:S01]  /*3b40*/  LOP3.LUT R97, R101, 0x60, RZ, 0xfc, !PT ;  /* 0x0000006065617812 */ /* 0x000fe200078efcff */
[----:B------:R-:W-:Y:S01]  /*3b50*/  IMAD.WIDE R24, R5, 0x4, R24 ;  /* 0x0000000405187825 */ /* 0x000fe200078e0218 */
[----:B------:R-:W-:-:S03]  /*3b60*/  SHF.R.U32.HI R96, RZ, 0x1, R96 ;  /* 0x00000001ff607819 */ /* 0x000fc60000011660 */
[----:B------:R-:W-:Y:S01]  /*3b70*/  IMAD.WIDE R26, R5, 0x4, R26 ;  /* 0x00000004051a7825 */ /* 0x000fe200078e021a */
[----:B------:R-:W-:Y:S02]  /*3b80*/  SEL R5, RZ, 0x4, P6 ;  /* 0x00000004ff057807 */ /* 0x000fe40003000000 */
[C---:B-1----:R-:W-:Y:S02]  /*3b90*/  LEA.HI R7, R111.reuse, 0x38, RZ, 0x1a ;  /* 0x000000386f077811 */ /* 0x042fe400078fd0ff */
[----:B------:R-:W-:Y:S02]  /*3ba0*/  LEA.HI R111, R111, 0x48, RZ, 0x1a ;  /* 0x000000486f6f7811 */ /* 0x000fe400078fd0ff */
[----:B------:R-:W-:Y:S02]  /*3bb0*/  ISETP.GE.AND P0, PT, R7, UR7, PT ;  /* 0x0000000707007c0c */ /* 0x000fe4000bf06270 */
[----:B------:R-:W-:Y:S02]  /*3bc0*/  ISETP.GE.AND P2, PT, R111, UR7, PT ;  /* 0x000000076f007c0c */ /* 0x000fe4000bf46270 */
[----:B------:R-:W-:-:S02]  /*3bd0*/  SEL R4, RZ, 0x4, P0 ;  /* 0x00000004ff047807 */ /* 0x000fc40000000000 */
[----:B------:R-:W-:Y:S02]  /*3be0*/  PLOP3.LUT P0, PT, PT, PT, UP0, 0x80, 0x8 ;  /* 0x000000000008781c */ /* 0x000fe40003f0f008 */
[----:B---3--:R-:W-:Y:S02]  /*3bf0*/  SEL R3, RZ, 0x4, P2 ;  /* 0x00000004ff037807 */ /* 0x008fe40001000000 */
[----:B------:R-:W-:Y:S02]  /*3c00*/  SEL R4, R4, RZ, P5 ;  /* 0x000000ff04047207 */ /* 0x000fe40002800000 */
[----:B------:R-:W-:Y:S02]  /*3c10*/  SEL R3, R3, RZ, P0 ;  /* 0x000000ff03037207 */ /* 0x000fe40000000000 */
[----:B------:R-:W-:Y:S02]  /*3c20*/  ISETP.NE.U32.AND P0, PT, R4, RZ, PT ;  /* 0x000000ff0400720c */ /* 0x000fe40003f05070 */
[----:B------:R-:W-:-:S02]  /*3c30*/  ISETP.NE.U32.AND P2, PT, R3, RZ, PT ;  /* 0x000000ff0300720c */ /* 0x000fc40003f45070 */
[----:B------:R-:W-:Y:S02]  /*3c40*/  PLOP3.LUT P5, PT, PT, PT, UP0, 0x80, 0x8 ;  /* 0x000000000008781c */ /* 0x000fe40003faf008 */
[----:B------:R-:W-:Y:S02]  /*3c50*/  SEL R4, RZ, 0x4, P3 ;  /* 0x00000004ff047807 */ /* 0x000fe40001800000 */
[----:B------:R-:W-:Y:S02]  /*3c60*/  PLOP3.LUT P3, PT, PT, PT, UP0, 0x80, 0x8 ;  /* 0x000000000008781c */ /* 0x000fe40003f6f008 */
[----:B------:R-:W-:Y:S02]  /*3c70*/  SEL R3, RZ, 0x4, P1 ;  /* 0x00000004ff037807 */ /* 0x000fe40000800000 */
[----:B------:R-:W-:Y:S02]  /*3c80*/  SEL R4, R4, RZ, P5 ;  /* 0x000000ff04047207 */ /* 0x000fe40002800000 */
[----:B------:R-:W-:-:S02]  /*3c90*/  SEL R3, R3, RZ, P3 ;  /* 0x000000ff03037207 */ /* 0x000fc40001800000 */
[----:B------:R-:W-:Y:S01]  /*3ca0*/  ISETP.NE.U32.AND P5, PT, R4, RZ, PT ;  /* 0x000000ff0400720c */ /* 0x000fe20003fa5070 */
[----:B------:R-:W-:Y:S01]  /*3cb0*/  IMAD.U32 R4, RZ, RZ, UR6 ;  /* 0x00000006ff047e24 */ /* 0x000fe2000f8e00ff */
[----:B------:R-:W-:Y:S01]  /*3cc0*/  ISETP.NE.U32.AND P1, PT, R3, RZ, PT ;  /* 0x000000ff0300720c */ /* 0x000fe20003f25070 */
[----:B------:R-:W-:Y:S01]  /*3cd0*/  IMAD.U32 R3, RZ, RZ, UR6 ;  /* 0x00000006ff037e24 */ /* 0x000fe2000f8e00ff */
[C---:B------:R-:W-:Y:S01]  /*3ce0*/  LEA.HI R7, R113.reuse, 0x58, RZ, 0x1a ;  /* 0x0000005871077811 */ /* 0x040fe200078fd0ff */
[----:B------:R-:W-:Y:S01]  /*3cf0*/  IMAD.WIDE R12, R4, 0x4, R12 ;  /* 0x00000004040c7825 */ /* 0x000fe200078e020c */
[C---:B------:R-:W-:Y:S02]  /*3d00*/  LEA.HI R111, R113.reuse, 0x68, RZ, 0x1a ;  /* 0x00000068716f7811 */ /* 0x040fe400078fd0ff */
[----:B------:R-:W-:Y:S01]  /*3d10*/  LEA.HI R113, R113, 0x78, RZ, 0x1a ;  /* 0x0000007871717811 */ /* 0x000fe200078fd0ff */
[----:B------:R-:W-:Y:S01]  /*3d20*/  IMAD.WIDE R10, R3, 0x4, R10 ;  /* 0x00000004030a7825 */ /* 0x000fe200078e020a */
[----:B------:R-:W-:-:S02]  /*3d30*/  ISETP.GE.AND P3, PT, R7, UR7, PT ;  /* 0x0000000707007c0c */ /* 0x000fc4000bf66270 */
[----:B------:R-:W-:Y:S01]  /*3d40*/  PLOP3.LUT P6, PT, PT, PT, UP0, 0x80, 0x8 ;  /* 0x000000000008781c */ /* 0x000fe20003fcf008 */
[C---:B------:R-:W-:Y:S01]  /*3d50*/  IMAD.WIDE R16, R4.reuse, 0x4, R16 ;  /* 0x0000000404107825 */ /* 0x040fe200078e0210 */
[----:B------:R-:W-:Y:S01]  /*3d60*/  LDGSTS.E [R98+0x2a800], desc[UR20][R10.64], P4 ;  /* 0x2a8000000a627fae */ /* 0x000fe2000a1a1014 */
[----:B------:R-:W-:Y:S02]  /*3d70*/  ISETP.GE.AND P4, PT, R113, UR7, PT ;  /* 0x0000000771007c0c */ /* 0x000fe4000bf86270 */
[C---:B------:R-:W-:Y:S01]  /*3d80*/  IMAD.WIDE R22, R4.reuse, 0x4, R22 ;  /* 0x0000000404167825 */ /* 0x040fe200078e0216 */
[----:B------:R-:W-:Y:S01]  /*3d90*/  LDGSTS.E [R98+0x2b000], desc[UR20][R12.64], P5 ;  /* 0x2b0000000c627fae */ /* 0x000fe2000a9a1014 */
[----:B------:R-:W-:Y:S02]  /*3da0*/  ISETP.GE.AND P5, PT, R111, UR7, PT ;  /* 0x000000076f007c0c */ /* 0x000fe4000bfa6270 */
[----:B------:R-:W-:Y:S01]  /*3db0*/  IMAD.WIDE R28, R4, 0x4, R28 ;  /* 0x00000004041c7825 */ /* 0x000fe200078e021c */
[----:B------:R-:W-:-:S02]  /*3dc0*/  SEL R4, RZ, 0x4, P4 ;  /* 0x00000004ff047807 */ /* 0x000fc40002000000 */
[----:B------:R-:W-:Y:S01]  /*3dd0*/  PLOP3.LUT P4, PT, PT, PT, UP0, 0x80, 0x8 ;  /* 0x000000000008781c */ /* 0x000fe20003f8f008 */
[C---:B------:R-:W-:Y:S01]  /*3de0*/  IMAD.WIDE R14, R3.reuse, 0x4, R14 ;  /* 0x00000004030e7825 */ /* 0x040fe200078e020e */
[----:B------:R-:W-:Y:S02]  /*3df0*/  SEL R7, RZ, 0x4, P3 ;  /* 0x00000004ff077807 */ /* 0x000fe40001800000 */
[----:B------:R-:W-:Y:S01]  /*3e00*/  PLOP3.LUT P3, PT, PT, PT, UP0, 0x80, 0x8 ;  /* 0x000000000008781c */ /* 0x000fe20003f6f008 */
[----:B------:R-:W-:Y:S01]  /*3e10*/  IMAD.WIDE R20, R3, 0x4, R20 ;  /* 0x0000000403147825 */ /* 0x000fe200078e0214 */
[----:B------:R-:W-:Y:S01]  /*3e20*/  LOP3.LUT R113, R101, 0x50, RZ, 0xfc, !PT ;  /* 0x0000005065717812 */ /* 0x000fe200078efcff */
[----:B------:R-:W-:Y:S01]  /*3e30*/  LDGSTS.E [R98+0x2b800], desc[UR20][R14.64], P0 ;  /* 0x2b8000000e627fae */ /* 0x000fe200081a1014 */
[----:B------:R-:W-:Y:S01]  /*3e40*/  SEL R4, R4, RZ, P4 ;  /* 0x000000ff04047207 */ /* 0x000fe20002000000 */
[----:B------:R-:W-:Y:S01]  /*3e50*/  IMAD.WIDE R30, R3, 0x4, R30 ;  /* 0x00000004031e7825 */ /* 0x000fe200078e021e */
[----:B------:R-:W-:Y:S01]  /*3e60*/  SEL R3, RZ, 0x4, P5 ;  /* 0x00000004ff037807 */ /* 0x000fe20002800000 */
[----:B------:R-:W-:Y:S01]  /*3e70*/  LDGSTS.E [R98+0x2c000], desc[UR20][R16.64], P1 ;  /* 0x2c00000010627fae */ /* 0x000fe200089a1014 */
[----:B------:R-:W-:-:S02]  /*3e80*/  PLOP3.LUT P5, PT, PT, PT, UP0, 0x80, 0x8 ;  /* 0x000000000008781c */ /* 0x000fc40003faf008 */
[----:B------:R-:W-:Y:S01]  /*3e90*/  ISETP.GE.AND P4, PT, R97, UR7, PT ;  /* 0x0000000761007c0c */ /* 0x000fe2000bf86270 */
[----:B------:R-:W-:Y:S01]  /*3ea0*/  LDGSTS.E [R98+0x2c800], desc[UR20][R18.64], P2 ;  /* 0x2c80000012627fae */ /* 0x000fe200091a1014 */
[----:B------:R-:W-:Y:S02]  /*3eb0*/  SEL R3, R3, RZ, P5 ;  /* 0x000000ff03037207 */ /* 0x000fe40002800000 */
[----:B------:R-:W-:Y:S02]  /*3ec0*/  LOP3.LUT R97, R101, 0x70, RZ, 0xfc, !PT ;  /* 0x0000007065617812 */ /* 0x000fe400078efcff */
[----:B------:R-:W-:Y:S02]  /*3ed0*/  SEL R7, R7, RZ, P3 ;  /* 0x000000ff07077207 */ /* 0x000fe40001800000 */
[----:B------:R-:W-:Y:S02]  /*3ee0*/  ISETP.GE.AND P5, PT, R113, UR7, PT ;  /* 0x0000000771007c0c */ /* 0x000fe4000bfa6270 */
[----:B------:R-:W-:-:S02]  /*3ef0*/  PLOP3.LUT P3, PT, PT, PT, UP0, 0x80, 0x8 ;  /* 0x000000000008781c */ /* 0x000fc40003f6f008 */
[----:B--2---:R-:W-:Y:S02]  /*3f00*/  SEL R8, RZ, 0x4, P4 ;  /* 0x00000004ff087807 */ /* 0x004fe40002000000 */
[----:B------:R-:W-:Y:S01]  /*3f10*/  ISETP.GE.AND P4, PT, R97, UR7, PT ;  /* 0x0000000761007c0c */ /* 0x000fe2000bf86270 */
[----:B------:R-:W-:Y:S01]  /*3f20*/  USHF.L.U32 UR7, UR19, 0x7, URZ ;  /* 0x0000000713077899 */ /* 0x000fe200080006ff */
[----:B------:R-:W-:Y:S02]  /*3f30*/  SEL R6, RZ, 0x4, P5 ;  /* 0x00000004ff067807 */ /* 0x000fe40002800000 */
[----:B------:R-:W-:Y:S02]  /*3f40*/  SEL R5, R5, RZ, P3 ;  /* 0x000000ff05057207 */ /* 0x000fe40001800000 */
[----:B------:R-:W-:Y:S02]  /*3f50*/  ISETP.NE.U32.AND P3, PT, R7, RZ, PT ;  /* 0x000000ff0700720c */ /* 0x000fe40003f65070 */
[----:B------:R-:W-:-:S02]  /*3f60*/  PLOP3.LUT P5, PT, PT, PT, UP0, 0x80, 0x8 ;  /* 0x000000000008781c */ /* 0x000fc40003faf008 */
[----:B------:R-:W-:Y:S02]  /*3f70*/  SEL R7, RZ, 0x4, P4 ;  /* 0x00000004ff077807 */ /* 0x000fe40002000000 */
[----:B------:R-:W-:Y:S02]  /*3f80*/  SEL R6, R6, RZ, P6 ;  /* 0x000000ff06067207 */ /* 0x000fe40003000000 */
[----:B------:R-:W-:Y:S01]  /*3f90*/  PLOP3.LUT P4, PT, PT, PT, UP0, 0x80, 0x8 ;  /* 0x000000000008781c */ /* 0x000fe20003f8f008 */
[----:B------:R-:W-:Y:S01]  /*3fa0*/  UISETP.GE.AND UP0, UPT, UR5, 0x80, UPT ;  /* 0x000000800500788c */ /* 0x000fe2000bf06270 */
[----:B------:R-:W-:Y:S02]  /*3fb0*/  ISETP.NE.U32.AND P6, PT, R3, RZ, PT ;  /* 0x000000ff0300720c */ /* 0x000fe40003fc5070 */
[----:B------:R-:W-:Y:S02]  /*3fc0*/  SEL R3, R8, RZ, P5 ;  /* 0x000000ff08037207 */ /* 0x000fe40002800000 */
[----:B------:R-:W-:-:S02]  /*3fd0*/  SEL R7, R7, RZ, P4 ;  /* 0x000000ff07077207 */ /* 0x000fc40002000000 */
[----:B------:R-:W-:Y:S02]  /*3fe0*/  ISETP.NE.U32.AND P0, PT, R6, RZ, PT ;  /* 0x000000ff0600720c */ /* 0x000fe40003f05070 */
[----:B------:R-:W-:Y:S02]  /*3ff0*/  ISETP.NE.U32.AND P1, PT, R3, RZ, PT ;  /* 0x000000ff0300720c */ /* 0x000fe40003f25070 */
[----:B------:R-:W-:Y:S02]  /*4000*/  ISETP.NE.U32.AND P2, PT, R7, RZ, PT ;  /* 0x000000ff0700720c */ /* 0x000fe40003f45070 */
[----:B------:R-:W-:Y:S02]  /*4010*/  ISETP.NE.U32.AND P5, PT, R4, RZ, PT ;  /* 0x000000ff0400720c */ /* 0x000fe40003fa5070 */
[----:B------:R-:W-:Y:S02]  /*4020*/  LOP3.LUT R2, R2, 0x80, R96, 0xf8, !PT ;  /* 0x0000008002027812 */ /* 0x000fe400078ef860 */
[----:B------:R-:W-:-:S03]  /*4030*/  ISETP.NE.U32.AND P4, PT, R5, RZ, PT ;  /* 0x000000ff0500720c */ /* 0x000fc60003f85070 */
[----:B------:R1:W-:Y:S04]  /*4040*/  STL [R1+0x84], R2 ;  /* 0x0000840201007387 */ /* 0x0003e80000100800 */
[----:B------:R-:W-:Y:S04]  /*4050*/  LDGSTS.E [R98+0x2d000], desc[UR20][R20.64], P0 ;  /* 0x2d00000014627fae */ /* 0x000fe800081a1014 */
[----:B------:R-:W-:Y:S01]  /*4060*/  LDGSTS.E [R98+0x2d800], desc[UR20][R22.64], P3 ;  /* 0x2d80000016627fae */ /* 0x000fe200099a1014 */
[----:B-1----:R-:W-:-:S03]  /*4070*/  IMAD.U32 R2, RZ, RZ, UR7 ;  /* 0x00000007ff027e24 */ /* 0x002fc6000f8e00ff */
[----:B------:R1:W-:Y:S01]  /*4080*/  LDGSTS.E [R98+0x2e000], desc[UR20][R24.64], P1 ;  /* 0x2e00000018627fae */ /* 0x0003e200089a1014 */
[----:B------:R-:W-:-:S03]  /*4090*/  IMAD.WIDE R32, R2, 0x4, R32 ;  /* 0x0000000402207825 */ /* 0x000fc600078e0220 */
[----:B------:R2:W-:Y:S01]  /*40a0*/  LDGSTS.E [R98+0x2e800], desc[UR20][R26.64], P6 ;  /* 0x2e8000001a627fae */ /* 0x0005e2000b1a1014 */
[----:B------:R-:W-:-:S03]  /*40b0*/  IMAD.WIDE R36, R2, 0x4, R36 ;  /* 0x0000000402247825 */ /* 0x000fc600078e0224 */
[----:B------:R3:W-:Y:S01]  /*40c0*/  LDGSTS.E [R98+0x2f000], desc[UR20][R28.64], P2 ;  /* 0x2f0000001c627fae */ /* 0x0007e200091a1014 */
[----:B------:R-:W-:-:S03]  /*40d0*/  IMAD.WIDE R40, R2, 0x4, R40 ;  /* 0x0000000402287825 */ /* 0x000fc600078e0228 */
[----:B------:R4:W-:Y:S01]  /*40e0*/  LDGSTS.E [R98+0x2f800], desc[UR20][R30.64], P5 ;  /* 0x2f8000001e627fae */ /* 0x0009e2000a9a1014 */
[----:B-1----:R-:W-:Y:S01]  /*40f0*/  CS2R R24, SRZ ;  /* 0x0000000000187805 */ /* 0x002fe2000001ff00 */
[C---:B------:R-:W-:Y:S02]  /*4100*/  IMAD.WIDE R44, R2.reuse, 0x4, R44 ;  /* 0x00000004022c7825 */ /* 0x040fe400078e022c */
[----:B------:R-:W0:Y:S01]  /*4110*/  LDGDEPBAR ;  /* 0x00000000000079af */ /* 0x000e220000000000 */
[----:B--2---:R-:W-:Y:S01]  /*4120*/  CS2R R26, SRZ ;  /* 0x00000000001a7805 */ /* 0x004fe2000001ff00 */
[C---:B------:R-:W-:Y:S02]  /*4130*/  IMAD.WIDE R48, R2.reuse, 0x4, R48 ;  /* 0x0000000402307825 */ /* 0x040fe400078e0230 */
[----:B------:R1:W-:Y:S01]  /*4140*/  LDGSTS.E [R109+0x10000], desc[UR20][R32.64], P4 ;  /* 0x10000000206d7fae */ /* 0x0003e2000a1a1014 */
[----:B---3--:R-:W-:Y:S01]  /*4150*/  CS2R R28, SRZ ;  /* 0x00000000001c7805 */ /* 0x008fe2000001ff00 */
[----:B------:R-:W-:-:S02]  /*4160*/  IMAD.WIDE R52, R2, 0x4, R52 ;  /* 0x0000000402347825 */ /* 0x000fc400078e0234 */
[----:B------:R2:W-:Y:S01]  /*4170*/  LDGSTS.E [R109+0x11000], desc[UR20][R36.64], P4 ;  /* 0x11000000246d7fae */ /* 0x0005e2000a1a1014 */
[----:B----4-:R-:W-:Y:S01]  /*4180*/  CS2R R30, SRZ ;  /* 0x00000000001e7805 */ /* 0x010fe2000001ff00 */
[C---:B------:R-:W-:Y:S02]  /*4190*/  IMAD.WIDE R56, R2.reuse, 0x4, R56 ;  /* 0x0000000402387825 */ /* 0x040fe400078e0238 */
[----:B------:R-:W-:Y:S02]  /*41a0*/  LDGSTS.E [R109+0x12000], desc[UR20][R40.64], P4 ;  /* 0x12000000286d7fae */ /* 0x000fe4000a1a1014 */
[C---:B------:R-:W-:Y:S02]  /*41b0*/  IMAD.WIDE R60, R2.reuse, 0x4, R60 ;  /* 0x00000004023c7825 */ /* 0x040fe400078e023c */
[----:B------:R-:W-:Y:S01]  /*41c0*/  LDGSTS.E [R109+0x13000], desc[UR20][R44.64], P4 ;  /* 0x130000002c6d7fae */ /* 0x000fe2000a1a1014 */
[----:B-1----:R-:W-:Y:S01]  /*41d0*/  CS2R R32, SRZ ;  /* 0x0000000000207805 */ /* 0x002fe2000001ff00 */
[----:B------:R-:W-:-:S02]  /*41e0*/  IMAD.WIDE R64, R2, 0x4, R64 ;  /* 0x0000000402407825 */ /* 0x000fc400078e0240 */
[----:B------:R-:W-:Y:S01]  /*41f0*/  LDGSTS.E [R109+0x14000], desc[UR20][R48.64], P4 ;  /* 0x14000000306d7fae */ /* 0x000fe2000a1a1014 */
[----:B--2---:R-:W-:Y:S01]  /*4200*/  CS2R R36, SRZ ;  /* 0x0000000000247805 */ /* 0x004fe2000001ff00 */
[C---:B------:R-:W-:Y:S02]  /*4210*/  IMAD.WIDE R68, R2.reuse, 0x4, R68 ;  /* 0x0000000402447825 */ /* 0x040fe400078e0244 */
[----:B------:R-:W-:Y:S02]  /*4220*/  LDGSTS.E [R109+0x15000], desc[UR20][R52.64], P4 ;  /* 0x15000000346d7fae */ /* 0x000fe4000a1a1014 */
[C---:B------:R-:W-:Y:S02]  /*4230*/  IMAD.WIDE R72, R2.reuse, 0x4, R72 ;  /* 0x0000000402487825 */ /* 0x040fe400078e0248 */
[----:B------:R-:W-:Y:S02]  /*4240*/  LDGSTS.E [R109+0x16000], desc[UR20][R56.64], P4 ;  /* 0x16000000386d7fae */ /* 0x000fe4000a1a1014 */
[----:B------:R-:W-:-:S02]  /*4250*/  IMAD.WIDE R76, R2, 0x4, R76 ;  /* 0x00000004024c7825 */ /* 0x000fc400078e024c */
[----:B------:R-:W-:Y:S02]  /*4260*/  LDGSTS.E [R109+0x17000], desc[UR20][R60.64], P4 ;  /* 0x170000003c6d7fae */ /* 0x000fe4000a1a1014 */
        /* <DEDUP_REMOVED lines=17> */
[----:B------:R1:W-:Y:S02]  /*4380*/  LDGSTS.E [R99+0x10800], desc[UR20][R34.64], P4 ;  /* 0x1080000022637fae */ /* 0x0003e4000a1a1014 */
[C---:B------:R-:W-:Y:S02]  /*4390*/  IMAD.WIDE R54, R2.reuse, 0x4, R54 ;  /* 0x0000000402367825 */ /* 0x040fe400078e0236 */
[----:B------:R2:W-:Y:S02]  /*43a0*/  LDGSTS.E [R99+0x11800], desc[UR20][R38.64], P4 ;  /* 0x1180000026637fae */ /* 0x0005e4000a1a1014 */
[C---:B------:R-:W-:Y:S02]  /*43b0*/  IMAD.WIDE R58, R2.reuse, 0x4, R58 ;  /* 0x00000004023a7825 */ /* 0x040fe400078e023a */
[----:B------:R3:W-:Y:S02]  /*43c0*/  LDGSTS.E [R99+0x12800], desc[UR20][R42.64], P4 ;  /* 0x128000002a637fae */ /* 0x0007e4000a1a1014 */
[----:B------:R-:W-:-:S02]  /*43d0*/  IMAD.WIDE R62, R2, 0x4, R62 ;  /* 0x00000004023e7825 */ /* 0x000fc400078e023e */
[----:B------:R3:W-:Y:S01]  /*43e0*/  LDGSTS.E [R99+0x13800], desc[UR20][R46.64], P4 ;  /* 0x138000002e637fae */ /* 0x0007e2000a1a1014 */
[----:B-1----:R-:W-:Y:S01]  /*43f0*/  CS2R R34, SRZ ;  /* 0x0000000000227805 */ /* 0x002fe2000001ff00 */
[C---:B------:R-:W-:Y:S02]  /*4400*/  IMAD.WIDE R66, R2.reuse, 0x4, R66 ;  /* 0x0000000402427825 */ /* 0x040fe400078e0242 */
[----:B------:R3:W-:Y:S01]  /*4410*/  LDGSTS.E [R99+0x14800], desc[UR20][R50.64], P4 ;  /* 0x1480000032637fae */ /* 0x0007e2000a1a1014 */
[----:B--2---:R-:W-:Y:S01]  /*4420*/  CS2R R38, SRZ ;  /* 0x0000000000267805 */ /* 0x004fe2000001ff00 */
[C---:B------:R-:W-:Y:S02]  /*4430*/  IMAD.WIDE R70, R2.reuse, 0x4, R70 ;  /* 0x0000000402467825 */ /* 0x040fe400078e0246 */
[----:B------:R3:W-:Y:S02]  /*4440*/  LDGSTS.E [R99+0x15800], desc[UR20][R54.64], P4 ;  /* 0x1580000036637fae */ /* 0x0007e4000a1a1014 */
[----:B------:R-:W-:-:S02]  /*4450*/  IMAD.WIDE R74, R2, 0x4, R74 ;  /* 0x00000004024a7825 */ /* 0x000fc400078e024a */
[----:B------:R3:W-:Y:S02]  /*4460*/  LDGSTS.E [R99+0x16800], desc[UR20][R58.64], P4 ;  /* 0x168000003a637fae */ /* 0x0007e4000a1a1014 */
[C---:B------:R-:W-:Y:S02]  /*4470*/  IMAD.WIDE R78, R2.reuse, 0x4, R78 ;  /* 0x00000004024e7825 */ /* 0x040fe400078e024e */
[----:B------:R3:W-:Y:S02]  /*4480*/  LDGSTS.E [R99+0x17800], desc[UR20][R62.64], P4 ;  /* 0x178000003e637fae */ /* 0x0007e4000a1a1014 */
[C---:B------:R-:W-:Y:S02]  /*4490*/  IMAD.WIDE R82, R2.reuse, 0x4, R82 ;  /* 0x0000000402527825 */ /* 0x040fe400078e0252 */
[----:B------:R3:W-:Y:S02]  /*44a0*/  LDGSTS.E [R99+0x18800], desc[UR20][R66.64], P4 ;  /* 0x1880000042637fae */ /* 0x0007e4000a1a1014 */
[----:B------:R-:W-:-:S02]  /*44b0*/  IMAD.WIDE R86, R2, 0x4, R86 ;  /* 0x0000000402567825 */ /* 0x000fc400078e0256 */
[----:B------:R3:W-:Y:S02]  /*44c0*/  LDGSTS.E [R99+0x19800], desc[UR20][R70.64], P4 ;  /* 0x1980000046637fae */ /* 0x0007e4000a1a1014 */
[C---:B------:R-:W-:Y:S02]  /*44d0*/  IMAD.WIDE R90, R2.reuse, 0x4, R90 ;  /* 0x00000004025a7825 */ /* 0x040fe400078e025a */
[----:B------:R3:W-:Y:S02]  /*44e0*/  LDGSTS.E [R99+0x1a800], desc[UR20][R74.64], P4 ;  /* 0x1a8000004a637fae */ /* 0x0007e4000a1a1014 */
[----:B------:R-:W-:Y:S02]  /*44f0*/  IMAD.WIDE R2, R2, 0x4, R94 ;  /* 0x0000000402027825 */ /* 0x000fe400078e025e */
[----:B------:R3:W-:Y:S04]  /*4500*/  LDGSTS.E [R99+0x1b800], desc[UR20][R78.64], P4 ;  /* 0x1b8000004e637fae */ /* 0x0007e8000a1a1014 */
[----:B------:R3:W-:Y:S04]  /*4510*/  LDGSTS.E [R99+0x1c800], desc[UR20][R82.64], P4 ;  /* 0x1c80000052637fae */ /* 0x0007e8000a1a1014 */
[----:B------:R3:W-:Y:S04]  /*4520*/  LDGSTS.E [R99+0x1d800], desc[UR20][R86.64], P4 ;  /* 0x1d80000056637fae */ /* 0x0007e8000a1a1014 */
[----:B------:R3:W-:Y:S04]  /*4530*/  LDGSTS.E [R99+0x1e800], desc[UR20][R90.64], P4 ;  /* 0x1e8000005a637fae */ /* 0x0007e8000a1a1014 */
[----:B------:R3:W-:Y:S04]  /*4540*/  LDGSTS.E [R99+0x1f800], desc[UR20][R2.64], P4 ;  /* 0x1f80000002637fae */ /* 0x0007e8000a1a1014 */
[----:B------:R-:W0:Y:S01]  /*4550*/  LDGDEPBAR ;  /* 0x00000000000079af */ /* 0x000e220000000000 */
[----:B------:R-:W-:Y:S05]  /*4560*/  BRA.U !UP0, `(.L_x_0) ;  /* 0x00000035082c7547 */ /* 0x000fea000b800000 */
[----:B------:R-:W2:Y:S04]  /*4570*/  LDL.LU R113, [R1+0x88] ;  /* 0x0000880001717983 */ /* 0x000ea80000300800 */
[----:B------:R-:W4:Y:S01]  /*4580*/  LDL.LU R97, [R1+0xa8] ;  /* 0x0000a80001617983 */ /* 0x000f220000300800 */
[----:B------:R-:W-:Y:S01]  /*4590*/  IMAD.U32 R4, RZ, RZ, UR6 ;  /* 0x00000006ff047e24 */ /* 0x000fe2000f8e00ff */
[----:B---3--:R-:W-:Y:S01]  /*45a0*/  SHF.R.S32.HI R3, RZ, 0x1f, R116 ;  /* 0x0000001fff037819 */ /* 0x008fe20000011474 */
[----:B------:R-:W-:Y:S01]  /*45b0*/  UIADD3 UR10, UPT, UPT, UR16, -0x100, URZ ;  /* 0xffffff00100a7890 */ /* 0x000fe2000fffe0ff */
[----:B------:R-:W3:Y:S01]  /*45c0*/  LDL R96, [R1+0x24] ;  /* 0x0000240001607983 */ /* 0x000ee20000100800 */
[----:B------:R-:W-:-:S03]  /*45d0*/  SHF.R.S32.HI R115, RZ, 0x1f, R118 ;  /* 0x0000001fff737819 */ /* 0x000fc60000011476 */
[----:B------:R-:W5:Y:S04]  /*45e0*/  LDL.LU R12, [R1+0x28] ;  /* 0x00002800010c7983 */ /* 0x000f680000300800 */
[----:B------:R-:W3:Y:S04]  /*45f0*/  LDL.LU R10, [R1+0x2c] ;  /* 0x00002c00010a7983 */ /* 0x000ee80000300800 */
[----:B------:R-:W3:Y:S04]  /*4600*/  LDL.LU R53, [R1+0x30] ;  /* 0x0000300001357983 */ /* 0x000ee80000300800 */
[----:B------:R-:W3:Y:S04]  /*4610*/  LDL.LU R48, [R1+0x34] ;  /* 0x0000340001307983 */ /* 0x000ee80000300800 */
[----:B------:R-:W3:Y:S04]  /*4620*/  LDL.LU R41, [R1+0x38] ;  /* 0x0000380001297983 */ /* 0x000ee80000300800 */
[----:B------:R-:W3:Y:S01]  /*4630*/  LDL.LU R117, [R1+0x3c] ;  /* 0x00003c0001757983 */ /* 0x000ee20000300800 */
[----:B------:R-:W-:Y:S01]  /*4640*/  SHF.R.S32.HI R5, RZ, 0x1f, R114 ;  /* 0x0000001fff057819 */ /* 0x000fe20000011472 */
[----:B------:R-:W-:-:S02]  /*4650*/  USHF.R.S32.HI UR14, URZ, 0x1f, UR6 ;  /* 0x0000001fff0e7899 */ /* 0x000fc40008011406 */
[----:B------:R-:W-:Y:S01]  /*4660*/  IMAD.U32 R9, RZ, RZ, UR6 ;  /* 0x00000006ff097e24 */ /* 0x000fe2000f8e00ff */
[----:B------:R-:W-:Y:S01]  /*4670*/  USHF.R.S32.HI UR15, URZ, 0x1f, UR7 ;  /* 0x0000001fff0f7899 */ /* 0x000fe20008011407 */
[----:B------:R-:W-:Y:S01]  /*4680*/  SHF.L.U64.HI R114, R114, 0x2, R5 ;  /* 0x0000000272727819 */ /* 0x000fe20000010205 */
[----:B------:R-:W-:Y:S01]  /*4690*/  USHF.L.U32 UR4, UR7, 0x3, URZ ;  /* 0x0000000307047899 */ /* 0x000fe200080006ff */
[----:B------:R-:W-:Y:S01]  /*46a0*/  SHF.R.S32.HI R5, RZ, 0x1f, R110 ;  /* 0x0000001fff057819 */ /* 0x000fe2000001146e */
[----:B------:R-:W3:Y:S03]  /*46b0*/  LDL.LU R49, [R1+0x40] ;  /* 0x0000400001317983 */ /* 0x000ee60000300800 */
[----:B------:R-:W-:Y:S01]  /*46c0*/  SHF.L.U64.HI R110, R110, 0x2, R5 ;  /* 0x000000026e6e7819 */ /* 0x000fe20000010205 */
[----:B------:R-:W-:Y:S01]  /*46d0*/  IMAD.U32 R8, RZ, RZ, UR14 ;  /* 0x0000000eff087e24 */ /* 0x000fe2000f8e00ff */
[----:B------:R-:W-:Y:S01]  /*46e0*/  USHF.L.U64.HI UR9, UR7, 0x3, UR15 ;  /* 0x0000000307097899 */ /* 0x000fe2000801020f */
[----:B------:R-:W3:Y:S04]  /*46f0*/  LDL.LU R44, [R1+0x44] ;  /* 0x00004400012c7983 */ /* 0x000ee80000300800 */
[----:B------:R-:W3:Y:S04]  /*4700*/  LDL.LU R45, [R1+0x48] ;  /* 0x00004800012d7983 */ /* 0x000ee80000300800 */
[----:B------:R-:W3:Y:S04]  /*4710*/  LDL.LU R98, [R1+0x50] ;  /* 0x0000500001627983 */ /* 0x000ee80000300800 */
[----:B------:R-:W3:Y:S04]  /*4720*/  LDL.LU R40, [R1+0x54] ;  /* 0x0000540001287983 */ /* 0x000ee80000300800 */
[----:B------:R-:W3:Y:S04]  /*4730*/  LDL.LU R94, [R1+0x58] ;  /* 0x00005800015e7983 */ /* 0x000ee80000300800 */
[----:B------:R-:W3:Y:S01]  /*4740*/  LDL.LU R95, [R1+0x5c] ;  /* 0x00005c00015f7983 */ /* 0x000ee20000300800 */
[----:B--2---:R-:W-:-:S04]  /*4750*/  SHF.R.S32.HI R2, RZ, 0x1f, R113 ;  /* 0x0000001fff027819 */ /* 0x004fc80000011471 */
[----:B------:R-:W-:Y:S02]  /*4760*/  SHF.L.U64.HI R21, R113, 0x2, R2 ;  /* 0x0000000271157819 */ /* 0x000fe40000010202 */
[----:B----4-:R-:W-:Y:S02]  /*4770*/  LEA R2, P1, R4, R97, 0x3 ;  /* 0x0000006104027211 */ /* 0x010fe400078218ff */
[----:B------:R-:W1:Y:S02]  /*4780*/  S2R R97, SR_TID.X ;  /* 0x0000000000617919 */ /* 0x000e640000002100 */
[----:B------:R-:W-:Y:S02]  /*4790*/  LEA.HI.X R21, R9, R21, R8, 0x3, P1 ;  /* 0x0000001509157211 */ /* 0x000fe400008f1c08 */
[----:B-----5:R-:W-:Y:S02]  /*47a0*/  SHF.R.S32.HI R15, RZ, 0x1f, R12 ;  /* 0x0000001fff0f7819 */ /* 0x020fe4000001140c */
[----:B------:R-:W-:-:S02]  /*47b0*/  LEA R8, P2, R12, UR4, 0x2 ;  /* 0x000000040c087c11 */ /* 0x000fc4000f8410ff */
[----:B---3--:R-:W-:Y:S02]  /*47c0*/  SHF.R.S32.HI R16, RZ, 0x1f, R10 ;  /* 0x0000001fff107819 */ /* 0x008fe4000001140a */
[----:B------:R-:W-:Y:S02]  /*47d0*/  LEA R9, P3, R10, UR4, 0x2 ;  /* 0x000000040a097c11 */ /* 0x000fe4000f8610ff */
[----:B------:R-:W-:Y:S02]  /*47e0*/  SHF.R.S32.HI R14, RZ, 0x1f, R96 ;  /* 0x0000001fff0e7819 */ /* 0x000fe40000011460 */
[----:B------:R-:W-:Y:S02]  /*47f0*/  LEA.HI.X R15, R12, UR9, R15, 0x2, P2 ;  /* 0x000000090c0f7c11 */ /* 0x000fe400090f140f */
[----:B------:R-:W-:Y:S02]  /*4800*/  LEA.HI.X R16, R10, UR9, R16, 0x2, P3 ;  /* 0x000000090a107c11 */ /* 0x000fe400098f1410 */
[C---:B-1----:R-:W-:Y:S01]  /*4810*/  LOP3.LUT R5, R97.reuse, 0x7, RZ, 0xc0, !PT ;  /* 0x0000000761057812 */ /* 0x042fe200078ec0ff */
[----:B------:R-:W-:-:S04]  /*4820*/  IMAD.SHL.U32 R7, R97, 0x2, RZ ;  /* 0x0000000261077824 */ /* 0x000fc800078e00ff */
[----:B------:R-:W-:Y:S01]  /*4830*/  IMAD.SHL.U32 R24, R5, 0x10, RZ ;  /* 0x0000001005187824 */ /* 0x000fe200078e00ff */
[----:B------:R-:W-:-:S04]  /*4840*/  SHF.R.S32.HI R19, RZ, 0x1f, R41 ;  /* 0x0000001fff137819 */ /* 0x000fc80000011429 */
[----:B------:R-:W-:Y:S02]  /*4850*/  LOP3.LUT R24, R24, 0x30, R7, 0x78, !PT ;  /* 0x0000003018187812 */ /* 0x000fe400078e7807 */
[C---:B------:R-:W-:Y:S02]  /*4860*/  LEA R7, P1, R96.reuse, UR4, 0x2 ;  /* 0x0000000460077c11 */ /* 0x040fe4000f8210ff */
[----:B------:R-:W-:Y:S02]  /*4870*/  LEA R22, P2, R41, UR4, 0x2 ;  /* 0x0000000429167c11 */ /* 0x000fe4000f8410ff */
[----:B------:R-:W-:Y:S02]  /*4880*/  LEA.HI.X R14, R96, UR9, R14, 0x2, P1 ;  /* 0x00000009600e7c11 */ /* 0x000fe400088f140e */
[----:B------:R-:W-:Y:S01]  /*4890*/  SHF.R.S32.HI R23, RZ, 0x1f, R117 ;  /* 0x0000001fff177819 */ /* 0x000fe20000011475 */
[----:B------:R-:W2:Y:S01]  /*48a0*/  LDL.LU R96, [R1+0x60] ;  /* 0x0000600001607983 */ /* 0x000ea20000300800 */
[----:B------:R-:W-:-:S02]  /*48b0*/  LEA R52, P3, R117, UR4, 0x2 ;  /* 0x0000000475347c11 */ /* 0x000fc4000f8610ff */
[----:B------:R-:W-:Y:S02]  /*48c0*/  LEA.HI.X R19, R41, UR9, R19, 0x2, P2 ;  /* 0x0000000929137c11 */ /* 0x000fe400090f1413 */
[----:B------:R-:W-:Y:S01]  /*48d0*/  LEA.HI.X R23, R117, UR9, R23, 0x2, P3 ;  /* 0x0000000975177c11 */ /* 0x000fe200098f1417 */
[----:B------:R-:W3:Y:S04]  /*48e0*/  LDL.LU R41, [R1+0x64] ;  /* 0x0000640001297983 */ /* 0x000ee80000300800 */
[----:B------:R-:W4:Y:S01]  /*48f0*/  LDL.LU R117, [R1+0x68] ;  /* 0x0000680001757983 */ /* 0x000f220000300800 */
[----:B------:R-:W-:Y:S02]  /*4900*/  SHF.R.S32.HI R6, RZ, 0x1f, R123 ;  /* 0x0000001fff067819 */ /* 0x000fe4000001147b */
[----:B------:R-:W-:Y:S01]  /*4910*/  LEA R20, P0, R123, UR4, 0x2 ;  /* 0x000000047b147c11 */ /* 0x000fe2000f8010ff */
[----:B------:R-:W5:Y:S01]  /*4920*/  LDL.LU R81, [R1+0x6c] ;  /* 0x00006c0001517983 */ /* 0x000f620000300800 */
[----:B------:R-:W-:-:S02]  /*4930*/  SHF.R.S32.HI R13, RZ, 0x1f, R124 ;  /* 0x0000001fff0d7819 */ /* 0x000fc4000001147c */
[----:B------:R-:W-:Y:S01]  /*4940*/  LEA.HI.X R11, R123, UR9, R6, 0x2, P0 ;  /* 0x000000097b0b7c11 */ /* 0x000fe200080f1406 */
[----:B------:R-:W5:Y:S01]  /*4950*/  LDL.LU R77, [R1+0x70] ;  /* 0x00007000014d7983 */ /* 0x000f620000300800 */
[C---:B------:R-:W-:Y:S02]  /*4960*/  LEA R6, P0, R124.reuse, UR4, 0x2 ;  /* 0x000000047c067c11 */ /* 0x040fe4000f8010ff */
[----:B------:R-:W-:Y:S02]  /*4970*/  SHF.R.S32.HI R17, RZ, 0x1f, R53 ;  /* 0x0000001fff117819 */ /* 0x000fe40000011435 */
[----:B------:R-:W-:Y:S02]  /*4980*/  LEA.HI.X R13, R124, UR9, R13, 0x2, P0 ;  /* 0x000000097c0d7c11 */ /* 0x000fe400080f140d */
[----:B------:R-:W-:Y:S02]  /*4990*/  SHF.R.S32.HI R18, RZ, 0x1f, R48 ;  /* 0x0000001fff127819 */ /* 0x000fe40000011430 */
[----:B------:R-:W-:-:S02]  /*49a0*/  LEA R10, P0, R53, UR4, 0x2 ;  /* 0x00000004350a7c11 */ /* 0x000fc4000f8010ff */
[C---:B------:R-:W-:Y:S02]  /*49b0*/  LEA R12, P1, R48.reuse, UR4, 0x2 ;  /* 0x00000004300c7c11 */ /* 0x040fe4000f8210ff */
[----:B------:R-:W-:Y:S02]  /*49c0*/  LEA.HI.X R17, R53, UR9, R17, 0x2, P0 ;  /* 0x0000000935117c11 */ /* 0x000fe400080f1411 */
[----:B------:R-:W-:Y:S02]  /*49d0*/  LEA.HI.X R18, R48, UR9, R18, 0x2, P1 ;  /* 0x0000000930127c11 */ /* 0x000fe400088f1412 */
[----:B------:R-:W-:Y:S01]  /*49e0*/  SHF.R.S32.HI R53, RZ, 0x1f, R49 ;  /* 0x0000001fff357819 */ /* 0x000fe20000011431 */
[----:B------:R-:W5:Y:S01]  /*49f0*/  LDL.LU R48, [R1+0x74] ;  /* 0x0000740001307983 */ /* 0x000f620000300800 */
[----:B------:R-:W-:Y:S02]  /*4a00*/  SHF.R.S32.HI R55, RZ, 0x1f, R44 ;  /* 0x0000001fff377819 */ /* 0x000fe4000001142c */
[----:B------:R-:W-:-:S02]  /*4a10*/  LEA R54, P0, R49, UR4, 0x2 ;  /* 0x0000000431367c11 */ /* 0x000fc4000f8010ff */
[----:B------:R-:W-:Y:S02]  /*4a20*/  LEA R56, P1, R44, UR4, 0x2 ;  /* 0x000000042c387c11 */ /* 0x000fe4000f8210ff */
[----:B------:R-:W-:Y:S02]  /*4a30*/  SHF.R.S32.HI R57, RZ, 0x1f, R45 ;  /* 0x0000001fff397819 */ /* 0x000fe4000001142d */
[----:B------:R-:W-:Y:S02]  /*4a40*/  LEA R58, P2, R45, UR4, 0x2 ;  /* 0x000000042d3a7c11 */ /* 0x000fe4000f8410ff */
[----:B------:R-:W-:Y:S02]  /*4a50*/  SHF.R.S32.HI R59, RZ, 0x1f, R98 ;  /* 0x0000001fff3b7819 */ /* 0x000fe40000011462 */
[----:B------:R-:W-:Y:S02]  /*4a60*/  LEA R60, P3, R98, UR4, 0x2 ;  /* 0x00000004623c7c11 */ /* 0x000fe4000f8610ff */
[----:B------:R-:W-:-:S02]  /*4a70*/  LEA.HI.X R53, R49, UR9, R53, 0x2, P0 ;  /* 0x0000000931357c11 */ /* 0x000fc400080f1435 */
[----:B------:R-:W-:Y:S01]  /*4a80*/  LEA.HI.X R55, R44, UR9, R55, 0x2, P1 ;  /* 0x000000092c377c11 */ /* 0x000fe200088f1437 */
[----:B------:R-:W5:Y:S01]  /*4a90*/  LDL.LU R49, [R1+0x78] ;  /* 0x0000780001317983 */ /* 0x000f620000300800 */
[----:B------:R-:W-:Y:S02]  /*4aa0*/  LEA.HI.X R57, R45, UR9, R57, 0x2, P2 ;  /* 0x000000092d397c11 */ /* 0x000fe400090f1439 */
[----:B------:R-:W-:Y:S01]  /*4ab0*/  SHF.R.S32.HI R61, RZ, 0x1f, R40 ;  /* 0x0000001fff3d7819 */ /* 0x000fe20000011428 */
[----:B------:R-:W5:Y:S01]  /*4ac0*/  LDL.LU R44, [R1+0x7c] ;  /* 0x00007c00012c7983 */ /* 0x000f620000300800 */
[----:B------:R-:W-:Y:S02]  /*4ad0*/  SHF.R.S32.HI R63, RZ, 0x1f, R94 ;  /* 0x0000001fff3f7819 */ /* 0x000fe4000001145e */
[----:B------:R-:W-:Y:S02]  /*4ae0*/  LEA R62, P0, R40, UR4, 0x2 ;  /* 0x00000004283e7c11 */ /* 0x000fe4000f8010ff */
[----:B------:R-:W-:-:S02]  /*4af0*/  LEA R64, P1, R94, UR4, 0x2 ;  /* 0x000000045e407c11 */ /* 0x000fc4000f8210ff */
[----:B------:R-:W-:Y:S02]  /*4b00*/  LEA.HI.X R59, R98, UR9, R59, 0x2, P3 ;  /* 0x00000009623b7c11 */ /* 0x000fe400098f143b */
[----:B------:R-:W-:Y:S01]  /*4b10*/  SHF.R.S32.HI R65, RZ, 0x1f, R95 ;  /* 0x0000001fff417819 */ /* 0x000fe2000001145f */
[----:B------:R-:W5:Y:S01]  /*4b20*/  LDL.LU R98, [R1+0x80] ;  /* 0x0000800001627983 */ /* 0x000f620000300800 */
[C---:B------:R-:W-:Y:S02]  /*4b30*/  LEA R66, P2, R95.reuse, UR4, 0x2 ;  /* 0x000000045f427c11 */ /* 0x040fe4000f8410ff */
[----:B------:R-:W-:Y:S02]  /*4b40*/  LEA.HI.X R61, R40, UR9, R61, 0x2, P0 ;  /* 0x00000009283d7c11 */ /* 0x000fe400080f143d */
[----:B------:R-:W-:Y:S02]  /*4b50*/  LEA.HI.X R63, R94, UR9, R63, 0x2, P1 ;  /* 0x000000095e3f7c11 */ /* 0x000fe400088f143f */
[----:B------:R-:W-:Y:S01]  /*4b60*/  LEA.HI.X R65, R95, UR9, R65, 0x2, P2 ;  /* 0x000000095f417c11 */ /* 0x000fe200090f1441 */
[----:B------:R-:W5:Y:S04]  /*4b70*/  LDL.LU R94, [R1+0x8c] ;  /* 0x00008c00015e7983 */ /* 0x000f680000300800 */
[----:B------:R-:W5:Y:S01]  /*4b80*/  LDL.LU R95, [R1+0x90] ;  /* 0x00009000015f7983 */ /* 0x000f620000300800 */
[----:B--2---:R-:W-:-:S02]  /*4b90*/  SHF.R.S32.HI R67, RZ, 0x1f, R96 ;  /* 0x0000001fff437819 */ /* 0x004fc40000011460 */
[C---:B------:R-:W-:Y:S02]  /*4ba0*/  LEA R68, P3, R96.reuse, UR4, 0x2 ;  /* 0x0000000460447c11 */ /* 0x040fe4000f8610ff */
[----:B---3--:R-:W-:Y:S02]  /*4bb0*/  SHF.R.S32.HI R69, RZ, 0x1f, R41 ;  /* 0x0000001fff457819 */ /* 0x008fe40000011429 */
[----:B------:R-:W-:Y:S02]  /*4bc0*/  LEA R70, P0, R41, UR4, 0x2 ;  /* 0x0000000429467c11 */ /* 0x000fe4000f8010ff */
[----:B------:R-:W-:Y:S02]  /*4bd0*/  LEA.HI.X R67, R96, UR9, R67, 0x2, P3 ;  /* 0x0000000960437c11 */ /* 0x000fe400098f1443 */
[----:B----4-:R-:W-:Y:S01]  /*4be0*/  SHF.R.S32.HI R71, RZ, 0x1f, R117 ;  /* 0x0000001fff477819 */ /* 0x010fe20000011475 */
[----:B------:R-:W2:Y:S01]  /*4bf0*/  LDL.LU R96, [R1+0x94] ;  /* 0x0000940001607983 */ /* 0x000ea20000300800 */
[----:B------:R-:W-:-:S02]  /*4c00*/  LEA R72, P1, R117, UR4, 0x2 ;  /* 0x0000000475487c11 */ /* 0x000fc4000f8210ff */
[----:B------:R-:W-:Y:S01]  /*4c10*/  LEA.HI.X R69, R41, UR9, R69, 0x2, P0 ;  /* 0x0000000929457c11 */ /* 0x000fe200080f1445 */
[----:B------:R-:W3:Y:S01]  /*4c20*/  LDL.LU R45, [R1+0x98] ;  /* 0x00009800012d7983 */ /* 0x000ee20000300800 */
[----:B------:R-:W-:-:S03]  /*4c30*/  LEA.HI.X R71, R117, UR9, R71, 0x2, P1 ;  /* 0x0000000975477c11 */ /* 0x000fc600088f1447 */
[----:B------:R-:W4:Y:S04]  /*4c40*/  LDL.LU R40, [R1+0x9c] ;  /* 0x00009c0001287983 */ /* 0x000f280000300800 */
[----:B------:R-:W4:Y:S04]  /*4c50*/  LDL.LU R41, [R1+0xa0] ;  /* 0x0000a00001297983 */ /* 0x000f280000300800 */
[----:B------:R-:W4:Y:S01]  /*4c60*/  LDL.LU R117, [R1+0xa4] ;  /* 0x0000a40001757983 */ /* 0x000f220000300800 */
[----:B------:R-:W-:-:S04]  /*4c70*/  SHF.R.S32.HI R4, RZ, 0x1f, R119 ;  /* 0x0000001fff047819 */ /* 0x000fc80000011477 */
[----:B------:R-:W-:Y:S02]  /*4c80*/  SHF.L.U64.HI R113, R119, 0x2, R4 ;  /* 0x0000000277717819 */ /* 0x000fe40000010204 */
[----:B------:R-:W-:-:S04]  /*4c90*/  SHF.R.S32.HI R4, RZ, 0x1f, R121 ;  /* 0x0000001fff047819 */ /* 0x000fc80000011479 */
[----:B------:R-:W-:Y:S01]  /*4ca0*/  SHF.L.U64.HI R109, R121, 0x2, R4 ;  /* 0x00000002796d7819 */ /* 0x000fe20000010204 */
[----:B------:R-:W-:-:S05]  /*4cb0*/  IMAD.SHL.U32 R4, R97, 0x80, RZ ;  /* 0x0000008061047824 */ /* 0x000fca00078e00ff */
[----:B------:R-:W-:Y:S02]  /*4cc0*/  LOP3.LUT R4, R4, 0x7000, RZ, 0xc0, !PT ;  /* 0x0000700004047812 */ /* 0x000fe400078ec0ff */
[----:B-----5:R-:W-:Y:S02]  /*4cd0*/  SHF.R.S32.HI R73, RZ, 0x1f, R81 ;  /* 0x0000001fff497819 */ /* 0x020fe40000011451 */
[----:B------:R-:W-:Y:S01]  /*4ce0*/  SHF.R.S32.HI R75, RZ, 0x1f, R77 ;  /* 0x0000001fff4b7819 */ /* 0x000fe2000001144d */
[----:B------:R-:W-:Y:S01]  /*4cf0*/  IMAD R5, R5, 0x200, R4 ;  /* 0x0000020005057824 */ /* 0x000fe200078e0204 */
[----:B------:R-:W-:Y:S02]  /*4d00*/  LEA R74, P2, R81, UR4, 0x2 ;  /* 0x00000004514a7c11 */ /* 0x000fe4000f8410ff */
[----:B------:R-:W-:Y:S02]  /*4d10*/  LEA R76, P3, R77, UR4, 0x2 ;  /* 0x000000044d4c7c11 */ /* 0x000fe4000f8610ff */
[----:B------:R-:W-:-:S02]  /*4d20*/  SHF.R.U32.HI R4, RZ, 0x2, R97 ;  /* 0x00000002ff047819 */ /* 0x000fc40000011661 */
[----:B------:R-:W-:Y:S02]  /*4d30*/  LEA.HI.X R73, R81, UR9, R73, 0x2, P2 ;  /* 0x0000000951497c11 */ /* 0x000fe400090f1449 */
[----:B------:R-:W-:Y:S02]  /*4d40*/  LEA.HI.X R75, R77, UR9, R75, 0x2, P3 ;  /* 0x000000094d4b7c11 */ /* 0x000fe400098f144b */
[----:B------:R-:W-:Y:S02]  /*4d50*/  LOP3.LUT R4, R4, 0x40, RZ, 0xc0, !PT ;  /* 0x0000004004047812 */ /* 0x000fe400078ec0ff */
[----:B------:R-:W-:Y:S02]  /*4d60*/  SHF.R.S32.HI R77, RZ, 0x1f, R48 ;  /* 0x0000001fff4d7819 */ /* 0x000fe40000011430 */
[----:B------:R-:W-:Y:S02]  /*4d70*/  SHF.R.S32.HI R79, RZ, 0x1f, R49 ;  /* 0x0000001fff4f7819 */ /* 0x000fe40000011431 */
[----:B------:R-:W-:-:S02]  /*4d80*/  SHF.R.S32.HI R81, RZ, 0x1f, R44 ;  /* 0x0000001fff517819 */ /* 0x000fc4000001142c */
[----:B------:R-:W-:Y:S02]  /*4d90*/  SHF.R.S32.HI R83, RZ, 0x1f, R98 ;  /* 0x0000001fff537819 */ /* 0x000fe40000011462 */
[----:B------:R-:W-:Y:S02]  /*4da0*/  LEA R78, P0, R48, UR4, 0x2 ;  /* 0x00000004304e7c11 */ /* 0x000fe4000f8010ff */
[----:B------:R-:W-:Y:S02]  /*4db0*/  LEA R80, P1, R49, UR4, 0x2 ;  /* 0x0000000431507c11 */ /* 0x000fe4000f8210ff */
[----:B------:R-:W-:Y:S02]  /*4dc0*/  LEA R82, P2, R44, UR4, 0x2 ;  /* 0x000000042c527c11 */ /* 0x000fe4000f8410ff */
[----:B------:R-:W-:Y:S02]  /*4dd0*/  LEA R84, P3, R98, UR4, 0x2 ;  /* 0x0000000462547c11 */ /* 0x000fe4000f8610ff */
[----:B------:R-:W-:-:S02]  /*4de0*/  LOP3.LUT R25, R4, 0x1c, R97, 0xf8, !PT ;  /* 0x0000001c04197812 */ /* 0x000fc400078ef861 */
[----:B------:R-:W-:Y:S02]  /*4df0*/  LEA.HI.X R77, R48, UR9, R77, 0x2, P0 ;  /* 0x00000009304d7c11 */ /* 0x000fe400080f144d */
[----:B------:R-:W-:Y:S02]  /*4e00*/  LEA.HI.X R79, R49, UR9, R79, 0x2, P1 ;  /* 0x00000009314f7c11 */ /* 0x000fe400088f144f */
[----:B------:R-:W-:Y:S02]  /*4e10*/  LEA.HI.X R81, R44, UR9, R81, 0x2, P2 ;  /* 0x000000092c517c11 */ /* 0x000fe400090f1451 */
[----:B------:R-:W-:Y:S02]  /*4e20*/  LEA.HI.X R83, R98, UR9, R83, 0x2, P3 ;  /* 0x0000000962537c11 */ /* 0x000fe400098f1453 */
[----:B------:R-:W-:Y:S02]  /*4e30*/  LOP3.LUT R4, R97, 0x3, RZ, 0xc0, !PT ;  /* 0x0000000361047812 */ /* 0x000fe400078ec0ff */
[----:B------:R-:W-:-:S02]  /*4e40*/  SHF.R.S32.HI R85, RZ, 0x1f, R94 ;  /* 0x0000001fff557819 */ /* 0x000fc4000001145e */
[----:B------:R-:W-:Y:S02]  /*4e50*/  SHF.R.S32.HI R87, RZ, 0x1f, R95 ;  /* 0x0000001fff577819 */ /* 0x000fe4000001145f */
[C---:B------:R-:W-:Y:S02]  /*4e60*/  LEA R86, P0, R94.reuse, UR4, 0x2 ;  /* 0x000000045e567c11 */ /* 0x040fe4000f8010ff */
[C---:B------:R-:W-:Y:S02]  /*4e70*/  LEA R88, P1, R95.reuse, UR4, 0x2 ;  /* 0x000000045f587c11 */ /* 0x040fe4000f8210ff */
[----:B------:R-:W-:Y:S02]  /*4e80*/  LEA.HI.X R85, R94, UR9, R85, 0x2, P0 ;  /* 0x000000095e557c11 */ /* 0x000fe400080f1455 */
[----:B------:R-:W-:Y:S02]  /*4e90*/  LEA.HI.X R87, R95, UR9, R87, 0x2, P1 ;  /* 0x000000095f577c11 */ /* 0x000fe400088f1457 */
[----:B------:R-:W-:-:S02]  /*4ea0*/  IADD3 R20, P4, PT, R20, UR26, RZ ;  /* 0x0000001a14147c10 */ /* 0x000fc4000ff9e0ff */
[----:B------:R-:W-:Y:S02]  /*4eb0*/  IADD3 R6, P5, PT, R6, UR26, RZ ;  /* 0x0000001a06067c10 */ /* 0x000fe4000ffbe0ff */
[----:B------:R-:W-:Y:S02]  /*4ec0*/  IADD3.X R11, PT, PT, R11, UR27, RZ, P4, !PT ;  /* 0x0000001b0b0b7c10 */ /* 0x000fe4000a7fe4ff */
[----:B------:R-:W-:Y:S02]  /*4ed0*/  IADD3.X R13, PT, PT, R13, UR27, RZ, P5, !PT ;  /* 0x0000001b0d0d7c10 */ /* 0x000fe4000affe4ff */
[----:B------:R-:W-:Y:S02]  /*4ee0*/  IADD3 R12, P4, PT, R12, UR26, RZ ;  /* 0x0000001a0c0c7c10 */ /* 0x000fe4000ff9e0ff */
[----:B------:R-:W-:Y:S02]  /*4ef0*/  IADD3 R22, P5, PT, R22, UR26, RZ ;  /* 0x0000001a16167c10 */ /* 0x000fe4000ffbe0ff */
[----:B------:R-:W-:-:S02]  /*4f00*/  IADD3.X R18, PT, PT, R18, UR27, RZ, P4, !PT ;  /* 0x0000001b12127c10 */ /* 0x000fc4000a7fe4ff */
[----:B------:R-:W-:Y:S02]  /*4f10*/  IADD3.X R19, PT, PT, R19, UR27, RZ, P5, !PT ;  /* 0x0000001b13137c10 */ /* 0x000fe4000affe4ff */
[----:B------:R-:W-:Y:S02]  /*4f20*/  IADD3 R60, P4, PT, R60, UR26, RZ ;  /* 0x0000001a3c3c7c10 */ /* 0x000fe4000ff9e0ff */
[----:B------:R-:W-:Y:S02]  /*4f30*/  IADD3 R62, P5, PT, R62, UR26, RZ ;  /* 0x0000001a3e3e7c10 */ /* 0x000fe4000ffbe0ff */
[----:B------:R-:W-:Y:S02]  /*4f40*/  SHF.L.U64.HI R116, R116, 0x2, R3 ;  /* 0x0000000274747819 */ /* 0x000fe40000010203 */
[----:B------:R-:W-:Y:S02]  /*4f50*/  IADD3.X R59, PT, PT, R59, UR27, RZ, P4, !PT ;  /* 0x0000001b3b3b7c10 */ /* 0x000fe4000a7fe4ff */
[----:B------:R-:W-:-:S02]  /*4f60*/  IADD3.X R61, PT, PT, R61, UR27, RZ, P5, !PT ;  /* 0x0000001b3d3d7c10 */ /* 0x000fc4000affe4ff */
[----:B------:R-:W-:Y:S02]  /*4f70*/  SHF.R.S32.HI R3, RZ, 0x1f, R112 ;  /* 0x0000001fff037819 */ /* 0x000fe40000011470 */
[----:B------:R-:W-:Y:S02]  /*4f80*/  IADD3 R72, P4, PT, R72, UR26, RZ ;  /* 0x0000001a48487c10 */ /* 0x000fe4000ff9e0ff */
[----:B------:R-:W-:Y:S01]  /*4f90*/  IADD3 R74, P5, PT, R74, UR26, RZ ;  /* 0x0000001a4a4a7c10 */ /* 0x000fe2000ffbe0ff */
[----:B------:R-:W-:Y:S01]  /*4fa0*/  IMAD R4, R4, 0x120, RZ ;  /* 0x0000012004047824 */ /* 0x000fe200078e02ff */
[----:B------:R-:W-:Y:S02]  /*4fb0*/  SHF.L.U64.HI R112, R112, 0x2, R3 ;  /* 0x0000000270707819 */ /* 0x000fe40000010203 */
[----:B------:R-:W-:Y:S02]  /*4fc0*/  IADD3.X R71, PT, PT, R71, UR27, RZ, P4, !PT ;  /* 0x0000001b47477c10 */ /* 0x000fe4000a7fe4ff */
[----:B------:R-:W-:-:S02]  /*4fd0*/  IADD3.X R73, PT, PT, R73, UR27, RZ, P5, !PT ;  /* 0x0000001b49497c10 */ /* 0x000fc4000affe4ff */
[----:B------:R-:W-:Y:S02]  /*4fe0*/  SHF.R.S32.HI R111, RZ, 0x1f, R120 ;  /* 0x0000001fff6f7819 */ /* 0x000fe40000011478 */
[----:B------:R-:W-:Y:S02]  /*4ff0*/  SHF.R.S32.HI R3, RZ, 0x1f, R122 ;  /* 0x0000001fff037819 */ /* 0x000fe4000001147a */
[----:B------:R-:W-:Y:S02]  /*5000*/  IADD3 R84, P4, PT, R84, UR26, RZ ;  /* 0x0000001a54547c10 */ /* 0x000fe4000ff9e0ff */
[----:B------:R-:W-:Y:S01]  /*5010*/  IADD3 R86, P5, PT, R86, UR26, RZ ;  /* 0x0000001a56567c10 */ /* 0x000fe2000ffbe0ff */
[----:B------:R-:W-:Y:S01]  /*5020*/  IMAD.IADD R5, R5, 0x1, R24 ;  /* 0x0000000105057824 */ /* 0x000fe200078e0218 */
[----:B------:R-:W-:Y:S02]  /*5030*/  SHF.L.U64.HI R115, R118, 0x2, R115 ;  /* 0x0000000276737819 */ /* 0x000fe40000010273 */
[----:B------:R-:W-:-:S02]  /*5040*/  SHF.L.U64.HI R111, R120, 0x2, R111 ;  /* 0x00000002786f7819 */ /* 0x000fc4000001026f */
[----:B------:R-:W-:Y:S02]  /*5050*/  SHF.L.U64.HI R3, R122, 0x2, R3 ;  /* 0x000000027a037819 */ /* 0x000fe40000010203 */
[----:B------:R-:W-:Y:S02]  /*5060*/  IADD3.X R83, PT, PT, R83, UR27, RZ, P4, !PT ;  /* 0x0000001b53537c10 */ /* 0x000fe4000a7fe4ff */
[----:B------:R-:W-:Y:S02]  /*5070*/  IADD3.X R85, PT, PT, R85, UR27, RZ, P5, !PT ;  /* 0x0000001b55557c10 */ /* 0x000fe4000affe4ff */
[----:B------:R-:W-:Y:S02]  /*5080*/  LOP3.LUT R4, R4, R25, RZ, 0x3c, !PT ;  /* 0x0000001904047212 */ /* 0x000fe400078e3cff */
[----:B------:R-:W-:Y:S02]  /*5090*/  SHF.R.S32.HI R118, RZ, 0x1f, R104 ;  /* 0x0000001fff767819 */ /* 0x000fe40000011468 */
[----:B------:R-:W-:-:S02]  /*50a0*/  SHF.R.S32.HI R119, RZ, 0x1f, R108 ;  /* 0x0000001fff777819 */ /* 0x000fc4000001146c */
[----:B------:R-:W-:Y:S02]  /*50b0*/  SHF.R.S32.HI R120, RZ, 0x1f, R102 ;  /* 0x0000001fff787819 */ /* 0x000fe40000011466 */
[----:B------:R-:W-:Y:S02]  /*50c0*/  SHF.R.S32.HI R121, RZ, 0x1f, R125 ;  /* 0x0000001fff797819 */ /* 0x000fe4000001147d */
[----:B------:R-:W-:Y:S02]  /*50d0*/  SHF.R.S32.HI R122, RZ, 0x1f, R103 ;  /* 0x0000001fff7a7819 */ /* 0x000fe40000011467 */
[----:B------:R-:W-:Y:S02]  /*50e0*/  SHF.R.S32.HI R123, RZ, 0x1f, R106 ;  /* 0x0000001fff7b7819 */ /* 0x000fe4000001146a */
[----:B------:R-:W-:Y:S02]  /*50f0*/  SHF.R.S32.HI R124, RZ, 0x1f, R105 ;  /* 0x0000001fff7c7819 */ /* 0x000fe40000011469 */
[----:B------:R-:W-:-:S02]  /*5100*/  CS2R R32, SRZ ;  /* 0x0000000000207805 */ /* 0x000fc4000001ff00 */
[----:B------:R-:W-:Y:S02]  /*5110*/  CS2R R34, SRZ ;  /* 0x0000000000227805 */ /* 0x000fe4000001ff00 */
[----:B------:R-:W-:Y:S02]  /*5120*/  CS2R R36, SRZ ;  /* 0x0000000000247805 */ /* 0x000fe4000001ff00 */
[----:B------:R-:W-:Y:S02]  /*5130*/  SHF.L.U64.HI R118, R104, 0x2, R118 ;  /* 0x0000000268767819 */ /* 0x000fe40000010276 */
[----:B------:R-:W-:Y:S02]  /*5140*/  CS2R R38, SRZ ;  /* 0x0000000000267805 */ /* 0x000fe4000001ff00 */
[----:B------:R-:W-:Y:S02]  /*5150*/  SHF.L.U64.HI R119, R108, 0x2, R119 ;  /* 0x000000026c777819 */ /* 0x000fe40000010277 */
[----:B------:R-:W-:-:S02]  /*5160*/  CS2R R28, SRZ ;  /* 0x00000000001c7805 */ /* 0x000fc4000001ff00 */
[----:B------:R-:W-:Y:S02]  /*5170*/  SHF.L.U64.HI R120, R102, 0x2, R120 ;  /* 0x0000000266787819 */ /* 0x000fe40000010278 */
[----:B------:R-:W-:Y:S02]  /*5180*/  CS2R R30, SRZ ;  /* 0x00000000001e7805 */ /* 0x000fe4000001ff00 */
[----:B------:R-:W-:Y:S02]  /*5190*/  SHF.L.U64.HI R121, R125, 0x2, R121 ;  /* 0x000000027d797819 */ /* 0x000fe40000010279 */
[----:B------:R-:W-:Y:S02]  /*51a0*/  CS2R R24, SRZ ;  /* 0x0000000000187805 */ /* 0x000fe4000001ff00 */
[----:B------:R-:W-:Y:S02]  /*51b0*/  SHF.L.U64.HI R122, R103, 0x2, R122 ;  /* 0x00000002677a7819 */ /* 0x000fe4000001027a */
[----:B------:R-:W-:-:S02]  /*51c0*/  CS2R R26, SRZ ;  /* 0x00000000001a7805 */ /* 0x000fc4000001ff00 */
[----:B------:R-:W-:Y:S01]  /*51d0*/  SHF.L.U64.HI R123, R106, 0x2, R123 ;  /* 0x000000026a7b7819 */ /* 0x000fe2000001027b */
[----:B------:R-:W-:Y:S01]  /*51e0*/  USHF.L.U32 UR18, UR7, 0x2, URZ ;  /* 0x0000000207127899 */ /* 0x000fe200080006ff */
[----:B------:R-:W-:Y:S02]  /*51f0*/  SHF.L.U64.HI R124, R105, 0x2, R124 ;  /* 0x00000002697c7819 */ /* 0x000fe4000001027c */
[----:B------:R-:W-:Y:S01]  /*5200*/  LOP3.LUT R99, R4, 0x20, RZ, 0x3c, !PT ;  /* 0x0000002004637812 */ /* 0x000fe200078e3cff */
[----:B------:R-:W-:Y:S01]  /*5210*/  USHF.L.U64.HI UR7, UR7, 0x2, UR15 ;  /* 0x0000000207077899 */ /* 0x000fe2000801020f */
[----:B------:R-:W-:Y:S01]  /*5220*/  UMOV UR11, 0x1 ;  /* 0x00000001000b7882 */ /* 0x000fe20000000000 */
[----:B------:R-:W-:Y:S01]  /*5230*/  USHF.L.U64.HI UR14, UR6, 0x2, UR14 ;  /* 0x00000002060e7899 */ /* 0x000fe2000801020e */
[----:B--2---:R-:W-:Y:S02]  /*5240*/  SHF.R.S32.HI R89, RZ, 0x1f, R96 ;  /* 0x0000001fff597819 */ /* 0x004fe40000011460 */
[----:B------:R-:W-:-:S02]  /*5250*/  LEA R90, P2, R96, UR4, 0x2 ;  /* 0x00000004605a7c11 */ /* 0x000fc4000f8410ff */
[----:B---3--:R-:W-:Y:S02]  /*5260*/  SHF.R.S32.HI R91, RZ, 0x1f, R45 ;  /* 0x0000001fff5b7819 */ /* 0x008fe4000001142d */
[----:B------:R-:W-:Y:S02]  /*5270*/  LEA.HI.X R89, R96, UR9, R89, 0x2, P2 ;  /* 0x0000000960597c11 */ /* 0x000fe400090f1459 */
[----:B----4-:R-:W-:Y:S02]  /*5280*/  SHF.R.S32.HI R93, RZ, 0x1f, R40 ;  /* 0x0000001fff5d7819 */ /* 0x010fe40000011428 */
[----:B------:R-:W-:Y:S02]  /*5290*/  LEA R92, P0, R45, UR4, 0x2 ;  /* 0x000000042d5c7c11 */ /* 0x000fe4000f8010ff */
[----:B------:R-:W-:Y:S02]  /*52a0*/  SHF.R.S32.HI R97, RZ, 0x1f, R117 ;  /* 0x0000001fff617819 */ /* 0x000fe40000011475 */
[----:B------:R-:W-:-:S02]  /*52b0*/  LEA R98, P3, R117, UR4, 0x2 ;  /* 0x0000000475627c11 */ /* 0x000fc4000f8610ff */
[----:B------:R-:W-:Y:S02]  /*52c0*/  SHF.R.S32.HI R95, RZ, 0x1f, R41 ;  /* 0x0000001fff5f7819 */ /* 0x000fe40000011429 */
[----:B------:R-:W-:Y:S02]  /*52d0*/  LEA.HI.X R97, R117, UR9, R97, 0x2, P3 ;  /* 0x0000000975617c11 */ /* 0x000fe400098f1461 */
[----:B------:R-:W-:Y:S02]  /*52e0*/  LEA R94, P1, R40, UR4, 0x2 ;  /* 0x00000004285e7c11 */ /* 0x000fe4000f8210ff */
[----:B------:R-:W-:Y:S02]  /*52f0*/  LEA R96, P2, R41, UR4, 0x2 ;  /* 0x0000000429607c11 */ /* 0x000fe4000f8410ff */
[----:B------:R-:W-:Y:S02]  /*5300*/  IADD3 R7, P3, PT, R7, UR26, RZ ;  /* 0x0000001a07077c10 */ /* 0x000fe4000ff7e0ff */
[----:B------:R-:W-:-:S02]  /*5310*/  LEA.HI.X R91, R45, UR9, R91, 0x2, P0 ;  /* 0x000000092d5b7c11 */ /* 0x000fc400080f145b */
[----:B------:R-:W-:Y:S02]  /*5320*/  LEA.HI.X R93, R40, UR9, R93, 0x2, P1 ;  /* 0x00000009285d7c11 */ /* 0x000fe400088f145d */
[----:B------:R-:W-:Y:S02]  /*5330*/  LEA.HI.X R95, R41, UR9, R95, 0x2, P2 ;  /* 0x00000009295f7c11 */ /* 0x000fe400090f145f */
[----:B------:R-:W-:Y:S02]  /*5340*/  IADD3.X R14, PT, PT, R14, UR27, RZ, P3, !PT ;  /* 0x0000001b0e0e7c10 */ /* 0x000fe40009ffe4ff */
[----:B------:R-:W-:Y:S02]  /*5350*/  IADD3 R8, P2, PT, R8, UR26, RZ ;  /* 0x0000001a08087c10 */ /* 0x000fe4000ff5e0ff */
[----:B------:R-:W-:Y:S02]  /*5360*/  IADD3 R9, P1, PT, R9, UR26, RZ ;  /* 0x0000001a09097c10 */ /* 0x000fe4000ff3e0ff */
[----:B------:R-:W-:-:S02]  /*5370*/  IADD3 R10, P0, PT, R10, UR26, RZ ;  /* 0x0000001a0a0a7c10 */ /* 0x000fc4000ff1e0ff */
[----:B------:R-:W-:Y:S02]  /*5380*/  IADD3 R52, P3, PT, R52, UR26, RZ ;  /* 0x0000001a34347c10 */ /* 0x000fe4000ff7e0ff */
[----:B------:R-:W-:Y:S02]  /*5390*/  IADD3.X R15, PT, PT, R15, UR27, RZ, P2, !PT ;  /* 0x0000001b0f0f7c10 */ /* 0x000fe400097fe4ff */
[----:B------:R-:W-:Y:S02]  /*53a0*/  IADD3.X R16, PT, PT, R16, UR27, RZ, P1, !PT ;  /* 0x0000001b10107c10 */ /* 0x000fe40008ffe4ff */
[----:B------:R-:W-:Y:S02]  /*53b0*/  IADD3.X R17, PT, PT, R17, UR27, RZ, P0, !PT ;  /* 0x0000001b11117c10 */ /* 0x000fe400087fe4ff */
[----:B------:R-:W-:Y:S02]  /*53c0*/  IADD3.X R23, PT, PT, R23, UR27, RZ, P3, !PT ;  /* 0x0000001b17177c10 */ /* 0x000fe40009ffe4ff */
[----:B------:R-:W-:-:S02]  /*53d0*/  IADD3 R54, P2, PT, R54, UR26, RZ ;  /* 0x0000001a36367c10 */ /* 0x000fc4000ff5e0ff */
[----:B------:R-:W-:Y:S02]  /*53e0*/  IADD3 R56, P1, PT, R56, UR26, RZ ;  /* 0x0000001a38387c10 */ /* 0x000fe4000ff3e0ff */
[----:B------:R-:W-:Y:S02]  /*53f0*/  IADD3 R58, P0, PT, R58, UR26, RZ ;  /* 0x0000001a3a3a7c10 */ /* 0x000fe4000ff1e0ff */
[----:B------:R-:W-:Y:S02]  /*5400*/  IADD3 R64, P3, PT, R64, UR26, RZ ;  /* 0x0000001a40407c10 */ /* 0x000fe4000ff7e0ff */
[----:B------:R-:W-:Y:S02]  /*5410*/  IADD3.X R53, PT, PT, R53, UR27, RZ, P2, !PT ;  /* 0x0000001b35357c10 */ /* 0x000fe400097fe4ff */
[----:B------:R-:W-:Y:S02]  /*5420*/  IADD3.X R55, PT, PT, R55, UR27, RZ, P1, !PT ;  /* 0x0000001b37377c10 */ /* 0x000fe40008ffe4ff */
[----:B------:R-:W-:-:S02]  /*5430*/  IADD3.X R57, PT, PT, R57, UR27, RZ, P0, !PT ;  /* 0x0000001b39397c10 */ /* 0x000fc400087fe4ff */
[----:B------:R-:W-:Y:S02]  /*5440*/  IADD3.X R63, PT, PT, R63, UR27, RZ, P3, !PT ;  /* 0x0000001b3f3f7c10 */ /* 0x000fe40009ffe4ff */
[----:B------:R-:W-:Y:S02]  /*5450*/  IADD3 R66, P2, PT, R66, UR26, RZ ;  /* 0x0000001a42427c10 */ /* 0x000fe4000ff5e0ff */
[----:B------:R-:W-:Y:S02]  /*5460*/  IADD3 R68, P1, PT, R68, UR26, RZ ;  /* 0x0000001a44447c10 */ /* 0x000fe4000ff3e0ff */
[----:B------:R-:W-:Y:S02]  /*5470*/  IADD3 R70, P0, PT, R70, UR26, RZ ;  /* 0x0000001a46467c10 */ /* 0x000fe4000ff1e0ff */
[----:B------:R-:W-:Y:S01]  /*5480*/  IADD3 R76, P3, PT, R76, UR26, RZ ;  /* 0x0000001a4c4c7c10 */ /* 0x000fe2000ff7e0ff */
[----:B------:R-:W-:Y:S01]  /*5490*/  USHF.R.S32.HI UR9, URZ, 0x1f, UR5 ;  /* 0x0000001fff097899 */ /* 0x000fe20008011405 */
[----:B------:R-:W-:-:S02]  /*54a0*/  IADD3.X R65, PT, PT, R65, UR27, RZ, P2, !PT ;  /* 0x0000001b41417c10 */ /* 0x000fc400097fe4ff */
[----:B------:R-:W-:Y:S02]  /*54b0*/  IADD3.X R67, PT, PT, R67, UR27, RZ, P1, !PT ;  /* 0x0000001b43437c10 */ /* 0x000fe40008ffe4ff */
[----:B------:R-:W-:Y:S02]  /*54c0*/  IADD3.X R69, PT, PT, R69, UR27, RZ, P0, !PT ;  /* 0x0000001b45457c10 */ /* 0x000fe400087fe4ff */
[----:B------:R-:W-:Y:S02]  /*54d0*/  IADD3.X R75, PT, PT, R75, UR27, RZ, P3, !PT ;  /* 0x0000001b4b4b7c10 */ /* 0x000fe40009ffe4ff */
[----:B------:R-:W-:Y:S02]  /*54e0*/  IADD3 R78, P2, PT, R78, UR26, RZ ;  /* 0x0000001a4e4e7c10 */ /* 0x000fe4000ff5e0ff */
[----:B------:R-:W-:Y:S02]  /*54f0*/  IADD3 R80, P1, PT, R80, UR26, RZ ;  /* 0x0000001a50507c10 */ /* 0x000fe4000ff3e0ff */
[----:B------:R-:W-:-:S02]  /*5500*/  IADD3 R82, P0, PT, R82, UR26, RZ ;  /* 0x0000001a52527c10 */ /* 0x000fc4000ff1e0ff */
[----:B------:R-:W-:Y:S01]  /*5510*/  IADD3 R88, P3, PT, R88, UR26, RZ ;  /* 0x0000001a58587c10 */ /* 0x000fe2000ff7e0ff */
[----:B------:R-:W-:Y:S01]  /*5520*/  ULEA.HI UR9, UR9, UR5, URZ, 0x7 ;  /* 0x0000000509097291 */ /* 0x000fe2000f8f38ff */
        /* <DEDUP_REMOVED lines=8> */
[----:B------:R-:W-:Y:S02]  /*55b0*/  IADD3 R98, P5, PT, R98, UR26, RZ ;  /* 0x0000001a62627c10 */ /* 0x000fe4000ffbe0ff */
[----:B------:R-:W-:Y:S02]  /*55c0*/  IADD3 R2, P3, PT, R2, UR24, RZ ;  /* 0x0000001802027c10 */ /* 0x000fe4000ff7e0ff */
[----:B------:R-:W-:Y:S01]  /*55d0*/  SHF.R.S32.HI R117, RZ, 0x1f, R107 ;  /* 0x0000001fff757819 */ /* 0x000fe2000001146b */
[----:B------:R-:W-:Y:S01]  /*55e0*/  USHF.R.S32.HI UR9, URZ, 0x7, UR9 ;  /* 0x00000007ff097899 */ /* 0x000fe20008011409 */
[----:B------:R-:W-:-:S02]  /*55f0*/  IADD3.X R89, PT, PT, R89, UR27, RZ, P2, !PT ;  /* 0x0000001b59597c10 */ /* 0x000fc400097fe4ff */
[----:B------:R-:W-:Y:S02]  /*5600*/  IADD3.X R91, PT, PT, R91, UR27, RZ, P1, !PT ;  /* 0x0000001b5b5b7c10 */ /* 0x000fe40008ffe4ff */
[----:B------:R-:W-:Y:S02]  /*5610*/  IADD3.X R93, PT, PT, R93, UR27, RZ, P0, !PT ;  /* 0x0000001b5d5d7c10 */ /* 0x000fe400087fe4ff */
[----:B------:R-:W-:Y:S02]  /*5620*/  IADD3.X R95, PT, PT, R95, UR27, RZ, P4, !PT ;  /* 0x0000001b5f5f7c10 */ /* 0x000fe4000a7fe4ff */
[----:B------:R-:W-:Y:S02]  /*5630*/  IADD3.X R97, PT, PT, R97, UR27, RZ, P5, !PT ;  /* 0x0000001b61617c10 */ /* 0x000fe4000affe4ff */
[----:B------:R-:W-:Y:S02]  /*5640*/  IADD3.X R21, PT, PT, R21, UR25, RZ, P3, !PT ;  /* 0x0000001915157c10 */ /* 0x000fe40009ffe4ff */
[----:B------:R-:W-:-:S02]  /*5650*/  SHF.L.U64.HI R117, R107, 0x2, R117 ;  /* 0x000000026b757819 */ /* 0x000fc40000010275 */
[----:B------:R-:W-:Y:S01]  /*5660*/  LOP3.LUT R40, R5, 0x40, RZ, 0x3c, !PT ;  /* 0x0000004005287812 */ /* 0x000fe200078e3cff */
[----:B------:R-:W-:Y:S01]  /*5670*/  UMOV UR4, URZ ;  /* 0x000000ff00047c82 */ /* 0x000fe20008000000 */
[----:B------:R-:W-:Y:S01]  /*5680*/  UIADD3 UR15, UPT, UPT, UR9, -0x2, URZ ;  /* 0xfffffffe090f7890 */ /* 0x000fe2000fffe0ff */
[----:B------:R-:W-:-:S11]  /*5690*/  UMOV UR5, 0xffffffff ;  /* 0xffffffff00057882 */ /* 0x000fd60000000000 */
.L_x_1:
[----:B------:R-:W-:-:S04]  /*56a0*/  DEPBAR.LE SB0, 0x2 ;  /* 0x000080800000791a */ /* 0x000fc80000000000 */
[----:B------:R-:W-:-:S04]  /*56b0*/  UIADD3 UR5, UPT, UPT, UR5, 0x1, URZ ;  /* 0x0000000105057890 */ /* 0x000fc8000fffe0ff */
[----:B------:R-:W-:-:S04]  /*56c0*/  UISETP.GT.AND UP0, UPT, UR5, 0x1, UPT ;  /* 0x000000010500788c */ /* 0x000fc8000bf04270 */
[----:B------:R-:W-:-:S04]  /*56d0*/  USEL UR5, UR5, URZ, !UP0 ;  /* 0x000000ff05057287 */ /* 0x000fc8000c000000 */
[----:B------:R-:W-:Y:S01]  /*56e0*/  ULEA UR16, UR5, UR8, 0xf ;  /* 0x0000000805107291 */ /* 0x000fe2000f8e78ff */
[----:B------:R-:W-:Y:S01]  /*56f0*/  BAR.SYNC.DEFER_BLOCKING 0x0 ;  /* 0x0000000000007b1d */ /* 0x000fe20000010000 */
[----:B------:R-:W-:-:S07]  /*5700*/  ULEA UR17, UR5, UR8, 0x10 ;  /* 0x0000000805117291 */ /* 0x000fce000f8e80ff */
[----:B------:R-:W-:Y:S04]  /*5710*/  LDS R48, [R4+UR16+0x20000] ;  /* 0x0200001004307984 */ /* 0x000fe80008000800 */
[----:B------:R-:W-:Y:S04]  /*5720*/  LDS R50, [R4+UR16+0x20400] ;  /* 0x0204001004327984 */ /* 0x000fe80008000800 */
[----:B------:R-:W-:Y:S04]  /*5730*/  LDS R49, [R99+UR16+0x20000] ;  /* 0x0200001063317984 */ /* 0x000fe80008000800 */
[----:B------:R-:W-:Y:S04]  /*5740*/  LDS R51, [R99+UR16+0x20400] ;  /* 0x0204001063337984 */ /* 0x000fe80008000800 */
[----:B------:R-:W1:Y:S04]  /*5750*/  LDSM.16.M88.4 R44, [R5+UR17] ;  /* 0x00000011052c783b */ /* 0x000e680008000200 */
[----:B------:R-:W2:Y:S01]  /*5760*/  LDSM.16.M88.4 R40, [R5+UR17+0x8000] ;  /* 0x008000110528783b */ /* 0x000ea20008000200 */
[C---:B-1----:R-:W-:Y:S08]  /*5770*/  HMMA.1688.F32.TF32 R32, R48.reuse, R44, R32 ;  /* 0x0000002c3020723c */ /* 0x042ff00000081020 */
[----:B--2---:R-:W-:Y:S01]  /*5780*/  HMMA.1688.F32.TF32 R36, R48, R40, R36 ;  /* 0x000000283024723c */ /* 0x004fe20000081024 */
[----:B------:R-:W-:Y:S04]  /*5790*/  LDS R48, [R4+UR16+0x20080] ;  /* 0x0200801004307984 */ /* 0x000fe80008000800 */
[----:B------:R-:W-:Y:S04]  /*57a0*/  LDS R50, [R4+UR16+0x20480] ;  /* 0x0204801004327984 */ /* 0x000fe80008000800 */
[----:B------:R-:W-:Y:S04]  /*57b0*/  LDS R49, [R99+UR16+0x20080] ;  /* 0x0200801063317984 */ /* 0x000fe80008000800 */
[----:B------:R-:W1:Y:S02]  /*57c0*/  LDS R51, [R99+UR16+0x20480] ;  /* 0x0204801063337984 */ /* 0x000e640008000800 */
[C---:B-1----:R-:W-:Y:S08]  /*57d0*/  HMMA.1688.F32.TF32 R28, R48.reuse, R44, R28 ;  /* 0x0000002c301c723c */ /* 0x042ff0000008101c */
[----:B------:R-:W-:Y:S01]  /*57e0*/  HMMA.1688.F32.TF32 R24, R48, R40, R24 ;  /* 0x000000283018723c */ /* 0x000fe20000081018 */
[----:B------:R-:W-:Y:S04]  /*57f0*/  LDS R48, [R4+UR16+0x20800] ;  /* 0x0208001004307984 */ /* 0x000fe80008000800 */
[----:B------:R-:W-:Y:S04]  /*5800*/  LDS R50, [R4+UR16+0x20c00] ;  /* 0x020c001004327984 */ /* 0x000fe80008000800 */
[----:B------:R-:W-:Y:S04]  /*5810*/  LDS R49, [R99+UR16+0x20800] ;  /* 0x0208001063317984 */ /* 0x000fe80008000800 */
[----:B------:R-:W1:Y:S02]  /*5820*/  LDS R51, [R99+UR16+0x20c00] ;  /* 0x020c001063337984 */ /* 0x000e640008000800 */
[C---:B-1----:R-:W-:Y:S08]  /*5830*/  HMMA.1688.F32.TF32 R32, R48.reuse, R46, R32 ;  /* 0x0000002e3020723c */ /* 0x042ff00000081020 */
[-C--:B------:R-:W-:Y:S01]  /*5840*/  HMMA.1688.F32.TF32 R36, R48, R42.reuse, R36 ;  /* 0x0000002a3024723c */ /* 0x080fe20000081024 */
[----:B------:R-:W-:Y:S04]  /*5850*/  LDS R48, [R4+UR16+0x20880] ;  /* 0x0208801004307984 */ /* 0x000fe80008000800 */
[----:B------:R-:W-:Y:S04]  /*5860*/  LDS R50, [R4+UR16+0x20c80] ;  /* 0x020c801004327984 */ /* 0x000fe80008000800 */
[----:B------:R-:W-:Y:S04]  /*5870*/  LDS R49, [R99+UR16+0x20880] ;  /* 0x0208801063317984 */ /* 0x000fe80008000800 */
[----:B------:R-:W1:Y:S02]  /*5880*/  LDS R51, [R99+UR16+0x20c80] ;  /* 0x020c801063337984 */ /* 0x000e640008000800 */
[----:B-1----:R-:W-:Y:S01]  /*5890*/  HMMA.1688.F32.TF32 R40, R48, R42, R24 ;  /* 0x0000002a3028723c */ /* 0x002fe20000081018 */
[----:B------:R-:W-:-:S07]  /*58a0*/  LOP3.LUT R27, R5, 0x40, RZ, 0x3c, !PT ;  /* 0x00000040051b7812 */ /* 0x000fce00078e3cff */
[----:B------:R-:W-:Y:S01]  /*58b0*/  HMMA.1688.F32.TF32 R44, R48, R46, R28 ;  /* 0x0000002e302c723c */ /* 0x000fe2000008101c */
[----:B------:R-:W-:Y:S04]  /*58c0*/  LDSM.16.M88.4 R28, [R27+UR17] ;  /* 0x000000111b1c783b */ /* 0x000fe80008000200 */
[----:B------:R-:W-:Y:S04]  /*58d0*/  LDS R48, [R4+UR16+0x21000] ;  /* 0x0210001004307984 */ /* 0x000fe80008000800 */
[----:B------:R-:W-:Y:S04]  /*58e0*/  LDS R50, [R4+UR16+0x21400] ;  /* 0x0214001004327984 */ /* 0x000fe80008000800 */
[----:B------:R-:W-:Y:S04]  /*58f0*/  LDS R49, [R99+UR16+0x21000] ;  /* 0x0210001063317984 */ /* 0x000fe80008000800 */
[----:B------:R-:W1:Y:S04]  /*5900*/  LDS R51, [R99+UR16+0x21400] ;  /* 0x0214001063337984 */ /* 0x000e680008000800 */
        /* <DEDUP_REMOVED lines=19> */
[C---:B-1----:R-:W-:Y:S02]  /*5a40*/  HMMA.1688.F32.TF32 R28, R48.reuse, R30, R44 ;  /* 0x0000001e301c723c */ /* 0x042fe4000008102c */
[----:B------:R-:W-:Y:S06]  /*5a50*/  LDSM.16.M88.4 R44, [R5+UR17+0x8080] ;  /* 0x00808011052c783b */ /* 0x000fec0008000200 */
[----:B------:R-:W-:Y:S01]  /*5a60*/  HMMA.1688.F32.TF32 R24, R48, R26, R40 ;  /* 0x0000001a3018723c */ /* 0x000fe20000081028 */
[----:B------:R-:W-:Y:S04]  /*5a70*/  LDS R48, [R4+UR16+0x22000] ;  /* 0x0220001004307984 */ /* 0x000fe80008000800 */
[----:B------:R-:W-:Y:S04]  /*5a80*/  LDS R50, [R4+UR16+0x22400] ;  /* 0x0224001004327984 */ /* 0x000fe80008000800 */
[----:B------:R-:W-:Y:S04]  /*5a90*/  LDS R49, [R99+UR16+0x22000] ;  /* 0x0220001063317984 */ /* 0x000fe80008000800 */
[----:B------:R-:W1:Y:S04]  /*5aa0*/  LDS R51, [R99+UR16+0x22400] ;  /* 0x0224001063337984 */ /* 0x000e680008000800 */
[----:B------:R-:W2:Y:S01]  /*5ab0*/  LDSM.16.M88.4 R40, [R5+UR17+0x80] ;  /* 0x000080110528783b */ /* 0x000ea20008000200 */
[C---:B-1----:R-:W-:Y:S08]  /*5ac0*/  HMMA.1688.F32.TF32 R36, R48.reuse, R44, R36 ;  /* 0x0000002c3024723c */ /* 0x042ff00000081024 */
[-C--:B--2---:R-:W-:Y:S01]  /*5ad0*/  HMMA.1688.F32.TF32 R32, R48, R40.reuse, R32 ;  /* 0x000000283020723c */ /* 0x084fe20000081020 */
        /* <DEDUP_REMOVED lines=16> */
[----:B-1----:R-:W-:Y:S01]  /*5be0*/  HMMA.1688.F32.TF32 R40, R48, R42, R28 ;  /* 0x0000002a3028723c */ /* 0x002fe2000008101c */
[----:B------:R-:W-:-:S07]  /*5bf0*/  LOP3.LUT R31, R5, 0x40, RZ, 0x3c, !PT ;  /* 0x00000040051f7812 */ /* 0x000fce00078e3cff */
[----:B------:R-:W-:Y:S01]  /*5c00*/  HMMA.1688.F32.TF32 R44, R48, R46, R24 ;  /* 0x0000002e302c723c */ /* 0x000fe20000081018 */
[----:B------:R-:W-:Y:S04]  /*5c10*/  LDSM.16.M88.4 R24, [R31+UR17+0x80] ;  /* 0x000080111f18783b */ /* 0x000fe80008000200 */
        /* <DEDUP_REMOVED lines=37> */
[----:B-1----:R-:W-:Y:S01]  /*5e70*/  HMMA.1688.F32.TF32 R40, R48, R24, R40 ;  /* 0x000000183028723c */ /* 0x002fe20000081028 */
[----:B------:R-:W-:-:S07]  /*5e80*/  LOP3.LUT R25, R5, 0x40, RZ, 0x3c, !PT ;  /* 0x0000004005197812 */ /* 0x000fce00078e3cff */
        /* <DEDUP_REMOVED lines=53> */
[----:B------:R-:W-:Y:S01]  /*61e0*/  LDS R48, [R4+UR16+0x26800] ;  /* 0x0268001004307984 */ /* 0x000fe20008000800 */
[----:B------:R-:W-:-:S03]  /*61f0*/  LOP3.LUT R25, R5, 0x40, RZ, 0x3c, !PT ;  /* 0x0000004005197812 */ /* 0x000fc600078e3cff */
        /* <DEDUP_REMOVED lines=35> */
[----:B-1----:R-:W-:Y:S02]  /*6430*/  HMMA.1688.F32.TF32 R28, R48, R30, R40 ;  /* 0x0000001e301c723c */ /* 0x002fe40000081028 */
[----:B------:R-:W2:Y:S01]  /*6440*/  LDL R43, [R1] ;  /* 0x00000000012b7983 */ /* 0x000ea20000100800 */
[----:B------:R-:W-:Y:S01]  /*6450*/  UISETP.GE.AND UP1, UPT, UR4, UR15, UPT ;  /* 0x0000000f0400728c */ /* 0x000fe2000bf26270 */
[----:B------:R-:W-:Y:S01]  /*6460*/  BAR.SYNC.DEFER_BLOCKING 0x0 ;  /* 0x0000000000007b1d */ /* 0x000fe20000010000 */
[----:B------:R-:W-:Y:S01]  /*6470*/  ISETP.GE.AND P0, PT, R101, UR10, PT ;  /* 0x0000000a65007c0c */ /* 0x000fe2000bf06270 */
[----:B------:R-:W-:-:S03]  /*6480*/  UIADD3 UR11, UPT, UPT, UR11, 0x1, URZ ;  /* 0x000000010b0b7890 */ /* 0x000fc6000fffe0ff */
[----:B------:R-:W-:Y:S01]  /*6490*/  PLOP3.LUT P1, PT, PT, PT, UP1, 0x40, 0x4 ;  /* 0x000000000004781c */ /* 0x000fe20003f2e818 */
[----:B------:R-:W-:Y:S01]  /*64a0*/  HMMA.1688.F32.TF32 R24, R48, R26, R44 ;  /* 0x0000001a3018723c */ /* 0x000fe2000008102c */
[----:B------:R-:W-:Y:S01]  /*64b0*/  SEL R40, RZ, 0x4, P0 ;  /* 0x00000004ff287807 */ /* 0x000fe20000000000 */
[----:B------:R-:W-:Y:S01]  /*64c0*/  UISETP.GT.AND UP0, UPT, UR11, 0x1, UPT ;  /* 0x000000010b00788c */ /* 0x000fe2000bf04270 */
[----:B------:R-:W-:Y:S01]  /*64d0*/  PLOP3.LUT P2, PT, PT, PT, UP1, 0x40, 0x4 ;  /* 0x000000000004781c */ /* 0x000fe20003f4e818 */
[----:B------:R-:W1:Y:S01]  /*64e0*/  S2R R42, SR_TID.X ;  /* 0x00000000002a7919 */ /* 0x000e620000002100 */
[----:B------:R-:W-:Y:S01]  /*64f0*/  SEL R40, R40, RZ, P1 ;  /* 0x000000ff28287207 */ /* 0x000fe20000800000 */
[----:B------:R-:W-:Y:S01]  /*6500*/  USEL UR11, UR11, URZ, !UP0 ;  /* 0x000000ff0b0b7287 */ /* 0x000fe2000c000000 */
[----:B------:R-:W3:Y:S02]  /*6510*/  LDL R46, [R1+0x20] ;  /* 0x00002000012e7983 */ /* 0x000ee40000100800 */
[----:B------:R-:W-:Y:S01]  /*6520*/  ISETP.NE.U32.AND P1, PT, R40, RZ, PT ;  /* 0x000000ff2800720c */ /* 0x000fe20003f25070 */
[----:B------:R-:W-:Y:S01]  /*6530*/  ULEA UR16, UR11, UR8, 0xf ;  /* 0x000000080b107291 */ /* 0x000fe2000f8e78ff */
[----:B------:R-:W4:Y:S01]  /*6540*/  LDL R45, [R1+0xc] ;  /* 0x00000c00012d7983 */ /* 0x000f220000100800 */
[----:B-1----:R-:W-:-:S04]  /*6550*/  LEA.HI R42, R42, 0x8, RZ, 0x1a ;  /* 0x000000082a2a7811 */ /* 0x002fc800078fd0ff */
[----:B------:R-:W-:-:S04]  /*6560*/  ISETP.GE.AND P0, PT, R42, UR10, PT ;  /* 0x0000000a2a007c0c */ /* 0x000fc8000bf06270 */
[----:B------:R-:W-:-:S04]  /*6570*/  SEL R40, RZ, 0x4, P0 ;  /* 0x00000004ff287807 */ /* 0x000fc80000000000 */
[----:B------:R-:W-:-:S04]  /*6580*/  SEL R40, R40, RZ, P2 ;  /* 0x000000ff28287207 */ /* 0x000fc80001000000 */
[----:B------:R-:W-:Y:S02]  /*6590*/  ISETP.NE.U32.AND P0, PT, R40, RZ, PT ;  /* 0x000000ff2800720c */ /* 0x000fe40003f05070 */
[----:B------:R-:W-:-:S05]  /*65a0*/  LEA R40, P2, R105, R2, 0x2 ;  /* 0x0000000269287211 */ /* 0x000fca00078410ff */
[----:B------:R-:W-:Y:S01]  /*65b0*/  IMAD.X R41, R21, 0x1, R124, P2 ;  /* 0x0000000115297824 */ /* 0x000fe200010e067c */
[----:B------:R-:W-:Y:S01]  /*65c0*/  PLOP3.LUT P2, PT, PT, PT, UP1, 0x40, 0x4 ;  /* 0x000000000004781c */ /* 0x000fe20003f4e818 */
[----:B------:R-:W1:Y:S02]  /*65d0*/  S2R R47, SR_TID.X ;  /* 0x00000000002f7919 */ /* 0x000e640000002100 */
[----:B-1----:R-:W-:Y:S01]  /*65e0*/  LEA.HI R44, R47, 0x38, RZ, 0x1a ;  /* 0x000000382f2c7811 */ /* 0x002fe200078fd0ff */
[----:B--2---:R-:W-:Y:S02]  /*65f0*/  VIADD R42, R43, UR16 ;  /* 0x000000102b2a7c36 */ /* 0x004fe40008000000 */
[----:B------:R-:W1:Y:S03]  /*6600*/  S2R R43, SR_TID.X ;  /* 0x00000000002b7919 */ /* 0x000e660000002100 */
[----:B------:R-:W-:Y:S01]  /*6610*/  @!PT LDS RZ, [RZ] ;  /* 0x00000000fffff984 */ /* 0x000fe20000000800 */
[----:B------:R-:W-:Y:S01]  /*6620*/  @!PT LDS RZ, [RZ] ;  /* 0x00000000fffff984 */ /* 0x000fe20000000800 */
[----:B------:R-:W-:Y:S01]  /*6630*/  @!PT LDS RZ, [RZ] ;  /* 0x00000000fffff984 */ /* 0x000fe20000000800 */
[----:B------:R2:W-:Y:S02]  /*6640*/  LDGSTS.E [R42+0x20000], desc[UR20][R40.64], P1 ;  /* 0x20000000282a7fae */ /* 0x0005e400089a1014 */
[----:B--2---:R-:W-:-:S05]  /*6650*/  LEA R40, P1, R106, R2, 0x2 ;  /* 0x000000026a287211 */ /* 0x004fca00078210ff */
[----:B------:R-:W-:Y:S01]  /*6660*/  IMAD.X R41, R21, 0x1, R123, P1 ;  /* 0x0000000115297824 */ /* 0x000fe200008e067b */
[----:B------:R-:W-:-:S04]  /*6670*/  PLOP3.LUT P1, PT, PT, PT, UP1, 0x40, 0x4 ;  /* 0x000000000004781c */ /* 0x000fc80003f2e818 */
[----:B------:R2:W-:Y:S01]  /*6680*/  LDGSTS.E [R42+0x20800], desc[UR20][R40.64], P0 ;  /* 0x20800000282a7fae */ /* 0x0005e200081a1014 */
[----:B-1----:R-:W-:Y:S02]  /*6690*/  LEA.HI R43, R43, 0x18, RZ, 0x1a ;  /* 0x000000182b2b7811 */ /* 0x002fe400078fd0ff */
[----:B--2---:R-:W-:-:S04]  /*66a0*/  LOP3.LUT R40, R101, 0x10, RZ, 0xfc, !PT ;  /* 0x0000001065287812 */ /* 0x004fc800078efcff */
[----:B------:R-:W-:-:S04]  /*66b0*/  ISETP.GE.AND P0, PT, R40, UR10, PT ;  /* 0x0000000a28007c0c */ /* 0x000fc8000bf06270 */
[----:B------:R-:W-:Y:S02]  /*66c0*/  SEL R40, RZ, 0x4, P0 ;  /* 0x00000004ff287807 */ /* 0x000fe40000000000 */
[----:B------:R-:W-:Y:S02]  /*66d0*/  ISETP.GE.AND P0, PT, R43, UR10, PT ;  /* 0x0000000a2b007c0c */ /* 0x000fe4000bf06270 */
[----:B------:R-:W-:Y:S01]  /*66e0*/  SEL R40, R40, RZ, P1 ;  /* 0x000000ff28287207 */ /* 0x000fe20000800000 */
[----:B------:R-:W1:Y:S03]  /*66f0*/  S2R R43, SR_TID.X ;  /* 0x00000000002b7919 */ /* 0x000e660000002100 */
[----:B------:R-:W-:Y:S02]  /*6700*/  ISETP.NE.U32.AND P1, PT, R40, RZ, PT ;  /* 0x000000ff2800720c */ /* 0x000fe40003f25070 */
[----:B------:R-:W-:-:S04]  /*6710*/  SEL R40, RZ, 0x4, P0 ;  /* 0x00000004ff287807 */ /* 0x000fc80000000000 */
[----:B------:R-:W-:-:S04]  /*6720*/  SEL R40, R40, RZ, P2 ;  /* 0x000000ff28287207 */ /* 0x000fc80001000000 */
[----:B------:R-:W-:Y:S02]  /*6730*/  ISETP.NE.U32.AND P0, PT, R40, RZ, PT ;  /* 0x000000ff2800720c */ /* 0x000fe40003f05070 */
[----:B------:R-:W-:-:S05]  /*6740*/  LEA R40, P2, R103, R2, 0x2 ;  /* 0x0000000267287211 */ /* 0x000fca00078410ff */
[----:B------:R-:W-:-:S05]  /*6750*/  IMAD.X R41, R21, 0x1, R122, P2 ;  /* 0x0000000115297824 */ /* 0x000fca00010e067a */
[----:B------:R2:W-:Y:S01]  /*6760*/  LDGSTS.E [R42+0x21000], desc[UR20][R40.64], P1 ;  /* 0x21000000282a7fae */ /* 0x0005e200089a1014 */
[----:B-1----:R-:W-:Y:S02]  /*6770*/  LEA.HI R43, R43, 0x28, RZ, 0x1a ;  /* 0x000000282b2b7811 */ /* 0x002fe400078fd0ff */
[----:B--2---:R-:W-:-:S05]  /*6780*/  LEA R40, P1, R125, R2, 0x2 ;  /* 0x000000027d287211 */ /* 0x004fca00078210ff */
[----:B------:R-:W-:Y:S01]  /*6790*/  IMAD.X R41, R21, 0x1, R121, P1 ;  /* 0x0000000115297824 */ /* 0x000fe200008e0679 */
[----:B------:R-:W-:-:S04]  /*67a0*/  PLOP3.LUT P1, PT, PT, PT, UP1, 0x40, 0x4 ;  /* 0x000000000004781c */ /* 0x000fc80003f2e818 */
[----:B------:R1:W-:Y:S02]  /*67b0*/  LDGSTS.E [R42+0x21800], desc[UR20][R40.64], P0 ;  /* 0x21800000282a7fae */ /* 0x0003e400081a1014 */
[----:B-1----:R-:W-:-:S04]  /*67c0*/  LOP3.LUT R40, R101, 0x20, RZ, 0xfc, !PT ;  /* 0x0000002065287812 */ /* 0x002fc800078efcff */
[----:B------:R-:W-:-:S04]  /*67d0*/  ISETP.GE.AND P0, PT, R40, UR10, PT ;  /* 0x0000000a28007c0c */ /* 0x000fc8000bf06270 */
[----:B------:R-:W-:Y:S02]  /*67e0*/  SEL R40, RZ, 0x4, P0 ;  /* 0x00000004ff287807 */ /* 0x000fe40000000000 */
[----:B------:R-:W-:Y:S02]  /*67f0*/  ISETP.GE.AND P0, PT, R43, UR10, PT ;  /* 0x0000000a2b007c0c */ /* 0x000fe4000bf06270 */
[----:B------:R-:W2:Y:S01]  /*6800*/  LDL R43, [R1+0x10] ;  /* 0x00001000012b7983 */ /* 0x000ea20000100800 */
[----:B------:R-:W-:Y:S02]  /*6810*/  SEL R40, R40, RZ, P1 ;  /* 0x000000ff28287207 */ /* 0x000fe40000800000 */
[----:B------:R-:W-:Y:S02]  /*6820*/  PLOP3.LUT P2, PT, PT, PT, UP1, 0x40, 0x4 ;  /* 0x000000000004781c */ /* 0x000fe40003f4e818 */
[----:B------:R-:W-:Y:S02]  /*6830*/  ISETP.NE.U32.AND P1, PT, R40, RZ, PT ;  /* 0x000000ff2800720c */ /* 0x000fe40003f25070 */
[----:B------:R-:W-:-:S04]  /*6840*/  SEL R40, RZ, 0x4, P0 ;  /* 0x00000004ff287807 */ /* 0x000fc80000000000 */
[----:B------:R-:W-:-:S04]  /*6850*/  SEL R40, R40, RZ, P2 ;  /* 0x000000ff28287207 */ /* 0x000fc80001000000 */
[----:B------:R-:W-:Y:S02]  /*6860*/  ISETP.NE.U32.AND P0, PT, R40, RZ, PT ;  /* 0x000000ff2800720c */ /* 0x000fe40003f05070 */
[----:B------:R-:W-:-:S05]  /*6870*/  LEA R40, P2, R102, R2, 0x2 ;  /* 0x0000000266287211 */ /* 0x000fca00078410ff */
[----:B------:R-:W-:-:S05]  /*6880*/  IMAD.X R41, R21, 0x1, R120, P2 ;  /* 0x0000000115297824 */ /* 0x000fca00010e0678 */
[----:B------:R1:W-:Y:S02]  /*6890*/  LDGSTS.E [R42+0x22000], desc[UR20][R40.64], P1 ;  /* 0x22000000282a7fae */ /* 0x0003e400089a1014 */
[----:B-1----:R-:W-:-:S05]  /*68a0*/  LEA R40, P1, R108, R2, 0x2 ;  /* 0x000000026c287211 */ /* 0x002fca00078210ff */
[----:B------:R-:W-:-:S05]  /*68b0*/  IMAD.X R41, R21, 0x1, R119, P1 ;  /* 0x0000000115297824 */ /* 0x000fca00008e0677 */
[----:B------:R1:W-:Y:S02]  /*68c0*/  LDGSTS.E [R42+0x22800], desc[UR20][R40.64], P0 ;  /* 0x22800000282a7fae */ /* 0x0003e400081a1014 */
[----:B-1----:R-:W-:-:S04]  /*68d0*/  LOP3.LUT R40, R101, 0x30, RZ, 0xfc, !PT ;  /* 0x0000003065287812 */ /* 0x002fc800078efcff */
[----:B------:R-:W-:-:S04]  /*68e0*/  ISETP.GE.AND P0, PT, R40, UR10, PT ;  /* 0x0000000a28007c0c */ /* 0x000fc8000bf06270 */
[----:B------:R-:W-:Y:S02]  /*68f0*/  SEL R40, RZ, 0x4, P0 ;  /* 0x00000004ff287807 */ /* 0x000fe40000000000 */
[----:B------:R-:W-:Y:S02]  /*6900*/  ISETP.GE.AND P0, PT, R44, UR10, PT ;  /* 0x0000000a2c007c0c */ /* 0x000fe4000bf06270 */
[----:B------:R-:W5:Y:S01]  /*6910*/  LDL R44, [R1+0x1c] ;  /* 0x00001c00012c7983 */ /* 0x000f620000100800 */
[----:B------:R-:W-:-:S04]  /*6920*/  PLOP3.LUT P1, PT, PT, PT, UP1, 0x40, 0x4 ;  /* 0x000000000004781c */ /* 0x000fc80003f2e818 */
        /* <DEDUP_REMOVED lines=11> */
[----:B------:R1:W-:Y:S01]  /*69e0*/  LDGSTS.E [R42+0x23800], desc[UR20][R40.64], P0 ;  /* 0x23800000282a7fae */ /* 0x0003e200081a1014 */
[----:B------:R-:W-:Y:S02]  /*69f0*/  PLOP3.LUT P1, PT, PT, PT, UP1, 0x40, 0x4 ;  /* 0x000000000004781c */ /* 0x000fe40003f2e818 */
[----:B------:R-:W-:Y:S02]  /*6a00*/  LEA.HI R47, R47, 0x48, RZ, 0x1a ;  /* 0x000000482f2f7811 */ /* 0x000fe400078fd0ff */
[----:B-1----:R-:W-:-:S04]  /*6a10*/  LOP3.LUT R40, R101, 0x40, RZ, 0xfc, !PT ;  /* 0x0000004065287812 */ /* 0x002fc800078efcff */
[----:B------:R-:W-:-:S04]  /*6a20*/  ISETP.GE.AND P0, PT, R40, UR10, PT ;  /* 0x0000000a28007c0c */ /* 0x000fc8000bf06270 */
[----:B------:R-:W-:Y:S02]  /*6a30*/  SEL R40, RZ, 0x4, P0 ;  /* 0x00000004ff287807 */ /* 0x000fe40000000000 */
[----:B------:R-:W-:Y:S02]  /*6a40*/  ISETP.GE.AND P0, PT, R47, UR10, PT ;  /* 0x0000000a2f007c0c */ /* 0x000fe4000bf06270 */
[----:B------:R-:W-:Y:S02]  /*6a50*/  SEL R40, R40, RZ, P1 ;  /* 0x000000ff28287207 */ /* 0x000fe40000800000 */
[----:B------:R-:W-:Y:S02]  /*6a60*/  PLOP3.LUT P2, PT, PT, PT, UP1, 0x40, 0x4 ;  /* 0x000000000004781c */ /* 0x000fe40003f4e818 */
[----:B------:R-:W-:Y:S02]  /*6a70*/  ISETP.NE.U32.AND P1, PT, R40, RZ, PT ;  /* 0x000000ff2800720c */ /* 0x000fe40003f25070 */
[----:B------:R-:W-:-:S04]  /*6a80*/  SEL R40, RZ, 0x4, P0 ;  /* 0x00000004ff287807 */ /* 0x000fc80000000000 */
[----:B------:R-:W-:-:S04]  /*6a90*/  SEL R40, R40, RZ, P2 ;  /* 0x000000ff28287207 */ /* 0x000fc80001000000 */
[----:B------:R-:W-:Y:S01]  /*6aa0*/  ISETP.NE.U32.AND P0, PT, R40, RZ, PT ;  /* 0x000000ff2800720c */ /* 0x000fe20003f05070 */
[----:B------:R-:W1:Y:S02]  /*6ab0*/  S2R R47, SR_TID.X ;  /* 0x00000000002f7919 */ /* 0x000e640000002100 */
[----:B-1----:R-:W-:Y:S02]  /*6ac0*/  LEA.HI R47, R47, 0x58, RZ, 0x1a ;  /* 0x000000582f2f7811 */ /* 0x002fe400078fd0ff */
[----:B--2---:R-:W-:-:S05]  /*6ad0*/  IADD3 R40, P2, PT, R43, R2, RZ ;  /* 0x000000022b287210 */ /* 0x004fca0007f5e0ff */
[----:B------:R-:W-:-:S05]  /*6ae0*/  IMAD.X R41, R21, 0x1, R116, P2 ;  /* 0x0000000115297824 */ /* 0x000fca00010e0674 */
[----:B------:R3:W-:Y:S01]  /*6af0*/  LDGSTS.E [R42+0x24000], desc[UR20][R40.64], P1 ;  /* 0x24000000282a7fae */ /* 0x0007e200089a1014 */
[----:B------:R-:W-:Y:S02]  /*6b00*/  LOP3.LUT R43, R101, 0x50, RZ, 0xfc, !PT ;  /* 0x00000050652b7812 */ /* 0x000fe400078efcff */
[----:B---3--:R-:W-:Y:S02]  /*6b10*/  IADD3 R40, P1, PT, R46, R2, RZ ;  /* 0x000000022e287210 */ /* 0x008fe40007f3e0ff */
[----:B------:R-:W2:Y:S03]  /*6b20*/  LDL R46, [R1+0x8] ;  /* 0x00000800012e7983 */ /* 0x000ea60000100800 */
[----:B------:R-:W-:-:S05]  /*6b30*/  IMAD.X R41, R21, 0x1, R115, P1 ;  /* 0x0000000115297824 */ /* 0x000fca00008e0673 */
[----:B------:R1:W-:Y:S01]  /*6b40*/  LDGSTS.E [R42+0x24800], desc[UR20][R40.64], P0 ;  /* 0x24800000282a7fae */ /* 0x0003e200081a1014 */
[----:B------:R-:W-:-:S03]  /*6b50*/  ISETP.GE.AND P0, PT, R43, UR10, PT ;  /* 0x0000000a2b007c0c */ /* 0x000fc6000bf06270 */
[----:B------:R-:W3:Y:S01]  /*6b60*/  LDL R43, [R1+0x18] ;  /* 0x00001800012b7983 */ /* 0x000ee20000100800 */
[----:B------:R-:W-:Y:S02]  /*6b70*/  PLOP3.LUT P1, PT, PT, PT, UP1, 0x40, 0x4 ;  /* 0x000000000004781c */ /* 0x000fe40003f2e818 */
[----:B-1----:R-:W-:Y:S02]  /*6b80*/  SEL R40, RZ, 0x4, P0 ;  /* 0x00000004ff287807 */ /* 0x002fe40000000000 */
[----:B------:R-:W-:Y:S02]  /*6b90*/  ISETP.GE.AND P0, PT, R47, UR10, PT ;  /* 0x0000000a2f007c0c */ /* 0x000fe4000bf06270 */
[----:B------:R-:W-:Y:S02]  /*6ba0*/  SEL R40, R40, RZ, P1 ;  /* 0x000000ff28287207 */ /* 0x000fe40000800000 */
[----:B------:R-:W-:Y:S02]  /*6bb0*/  PLOP3.LUT P2, PT, PT, PT, UP1, 0x40, 0x4 ;  /* 0x000000000004781c */ /* 0x000fe40003f4e818 */
[----:B------:R-:W-:-:S02]  /*6bc0*/  ISETP.NE.U32.AND P1, PT, R40, RZ, PT ;  /* 0x000000ff2800720c */ /* 0x000fc40003f25070 */
[----:B------:R-:W-:-:S04]  /*6bd0*/  SEL R40, RZ, 0x4, P0 ;  /* 0x00000004ff287807 */ /* 0x000fc80000000000 */
[----:B------:R-:W-:-:S04]  /*6be0*/  SEL R40, R40, RZ, P2 ;  /* 0x000000ff28287207 */ /* 0x000fc80001000000 */
[----:B------:R-:W-:Y:S02]  /*6bf0*/  ISETP.NE.U32.AND P0, PT, R40, RZ, PT ;  /* 0x000000ff2800720c */ /* 0x000fe40003f05070 */
[----:B----4-:R-:W-:Y:S02]  /*6c00*/  IADD3 R40, P2, PT, R45, R2, RZ ;  /* 0x000000022d287210 */ /* 0x010fe40007f5e0ff */
[----:B------:R-:W4:Y:S03]  /*6c10*/  LDL R45, [R1+0x4] ;  /* 0x00000400012d7983 */ /* 0x000f260000100800 */
[----:B------:R-:W-:-:S05]  /*6c20*/  IMAD.X R41, R21, 0x1, R114, P2 ;  /* 0x0000000115297824 */ /* 0x000fca00010e0672 */
[----:B------:R5:W-:Y:S02]  /*6c30*/  LDGSTS.E [R42+0x25000], desc[UR20][R40.64], P1 ;  /* 0x25000000282a7fae */ /* 0x000be400089a1014 */
[----:B-----5:R-:W-:Y:S02]  /*6c40*/  IADD3 R40, P1, PT, R44, R2, RZ ;  /* 0x000000022c287210 */ /* 0x020fe40007f3e0ff */
[----:B------:R-:W-:-:S03]  /*6c50*/  LOP3.LUT R44, R101, 0x60, RZ, 0xfc, !PT ;  /* 0x00000060652c7812 */ /* 0x000fc600078efcff */
[----:B------:R-:W-:-:S05]  /*6c60*/  IMAD.X R41, R21, 0x1, R113, P1 ;  /* 0x0000000115297824 */ /* 0x000fca00008e0671 */
[----:B------:R1:W-:Y:S01]  /*6c70*/  LDGSTS.E [R42+0x25800], desc[UR20][R40.64], P0 ;  /* 0x25800000282a7fae */ /* 0x0003e200081a1014 */
[----:B------:R-:W-:-:S03]  /*6c80*/  ISETP.GE.AND P0, PT, R44, UR10, PT ;  /* 0x0000000a2c007c0c */ /* 0x000fc6000bf06270 */
[----:B------:R-:W5:Y:S01]  /*6c90*/  LDL R44, [R1+0x14] ;  /* 0x00001400012c7983 */ /* 0x000f620000100800 */
[----:B------:R-:W1:Y:S01]  /*6ca0*/  S2R R47, SR_TID.X ;  /* 0x00000000002f7919 */ /* 0x000e620000002100 */
[----:B------:R-:W-:Y:S02]  /*6cb0*/  PLOP3.LUT P1, PT, PT, PT, UP1, 0x40, 0x4 ;  /* 0x000000000004781c */ /* 0x000fe40003f2e818 */
[----:B-1----:R-:W-:-:S04]  /*6cc0*/  SEL R40, RZ, 0x4, P0 ;  /* 0x00000004ff287807 */ /* 0x002fc80000000000 */
[----:B------:R-:W-:Y:S02]  /*6cd0*/  SEL R40, R40, RZ, P1 ;  /* 0x000000ff28287207 */ /* 0x000fe40000800000 */
[----:B------:R-:W-:Y:S02]  /*6ce0*/  PLOP3.LUT P2, PT, PT, PT, UP1, 0x40, 0x4 ;  /* 0x000000000004781c */ /* 0x000fe40003f4e818 */
[----:B------:R-:W-:Y:S02]  /*6cf0*/  ISETP.NE.U32.AND P1, PT, R40, RZ, PT ;  /* 0x000000ff2800720c */ /* 0x000fe40003f25070 */
[----:B------:R-:W-:-:S04]  /*6d00*/  LEA.HI R47, R47, 0x68, RZ, 0x1a ;  /* 0x000000682f2f7811 */ /* 0x000fc800078fd0ff */
[----:B------:R-:W-:-:S04]  /*6d10*/  ISETP.GE.AND P0, PT, R47, UR10, PT ;  /* 0x0000000a2f007c0c */ /* 0x000fc8000bf06270 */
[----:B------:R-:W-:-:S04]  /*6d20*/  SEL R40, RZ, 0x4, P0 ;  /* 0x00000004ff287807 */ /* 0x000fc80000000000 */
[----:B------:R-:W-:-:S04]  /*6d30*/  SEL R40, R40, RZ, P2 ;  /* 0x000000ff28287207 */ /* 0x000fc80001000000 */
[----:B------:R-:W-:Y:S01]  /*6d40*/  ISETP.NE.U32.AND P0, PT, R40, RZ, PT ;  /* 0x000000ff2800720c */ /* 0x000fe20003f05070 */
[----:B------:R-:W-:Y:S01]  /*6d50*/  ULEA UR16, UR11, UR8, 0x10 ;  /* 0x000000080b107291 */ /* 0x000fe2000f8e80ff */
[----:B--2---:R-:W-:-:S05]  /*6d60*/  IADD3 R40, P2, PT, R46, R2, RZ ;  /* 0x000000022e287210 */ /* 0x004fca0007f5e0ff */
[----:B------:R-:W-:-:S05]  /*6d70*/  IMAD.X R41, R21, 0x1, R112, P2 ;  /* 0x0000000115297824 */ /* 0x000fca00010e0670 */
[----:B------:R3:W-:Y:S02]  /*6d80*/  LDGSTS.E [R42+0x26000], desc[UR20][R40.64], P1 ;  /* 0x26000000282a7fae */ /* 0x0007e400089a1014 */
[----:B---3--:R-:W-:Y:S02]  /*6d90*/  IADD3 R40, P1, PT, R43, R2, RZ ;  /* 0x000000022b287210 */ /* 0x008fe40007f3e0ff */
[----:B------:R-:W1:Y:S01]  /*6da0*/  S2R R43, SR_TID.X ;  /* 0x00000000002b7919 */ /* 0x000e620000002100 */
[----:B------:R-:W-:Y:S02]  /*6db0*/  LOP3.LUT R46, R101, 0x70, RZ, 0xfc, !PT ;  /* 0x00000070652e7812 */ /* 0x000fe400078efcff */
[----:B------:R-:W-:-:S05]  /*6dc0*/  IMAD.X R41, R21, 0x1, R111, P1 ;  /* 0x0000000115297824 */ /* 0x000fca00008e066f */
[----:B------:R2:W-:Y:S01]  /*6dd0*/  LDGSTS.E [R42+0x26800], desc[UR20][R40.64], P0 ;  /* 0x26800000282a7fae */ /* 0x0005e200081a1014 */
[----:B------:R-:W-:Y:S02]  /*6de0*/  ISETP.GE.AND P0, PT, R46, UR10, PT ;  /* 0x0000000a2e007c0c */ /* 0x000fe4000bf06270 */
[----:B------:R-:W-:Y:S02]  /*6df0*/  PLOP3.LUT P1, PT, PT, PT, UP1, 0x40, 0x4 ;  /* 0x000000000004781c */ /* 0x000fe40003f2e818 */
[----:B--2---:R-:W-:-:S04]  /*6e00*/  SEL R40, RZ, 0x4, P0 ;  /* 0x00000004ff287807 */ /* 0x004fc80000000000 */
[----:B------:R-:W-:Y:S02]  /*6e10*/  SEL R40, R40, RZ, P1 ;  /* 0x000000ff28287207 */ /* 0x000fe40000800000 */
[----:B-1----:R-:W-:-:S04]  /*6e20*/  LEA.HI R43, R43, 0x78, RZ, 0x1a ;  /* 0x000000782b2b7811 */ /* 0x002fc800078fd0ff */
[----:B------:R-:W-:Y:S02]  /*6e30*/  ISETP.GE.AND P0, PT, R43, UR10, PT ;  /* 0x0000000a2b007c0c */ /* 0x000fe4000bf06270 */
[----:B------:R-:W1:Y:S01]  /*6e40*/  S2R R43, SR_TID.X ;  /* 0x00000000002b7919 */ /* 0x000e620000002100 */
[----:B------:R-:W-:Y:S02]  /*6e50*/  ISETP.NE.U32.AND P1, PT, R40, RZ, PT ;  /* 0x000000ff2800720c */ /* 0x000fe40003f25070 */
[----:B------:R-:W-:Y:S02]  /*6e60*/  PLOP3.LUT P2, PT, PT, PT, UP1, 0x40, 0x4 ;  /* 0x000000000004781c */ /* 0x000fe40003f4e818 */
[----:B------:R-:W-:-:S04]  /*6e70*/  SEL R40, RZ, 0x4, P0 ;  /* 0x00000004ff287807 */ /* 0x000fc80000000000 */
[----:B------:R-:W-:-:S04]  /*6e80*/  SEL R40, R40, RZ, P2 ;  /* 0x000000ff28287207 */ /* 0x000fc80001000000 */
[----:B------:R-:W-:Y:S02]  /*6e90*/  ISETP.NE.U32.AND P0, PT, R40, RZ, PT ;  /* 0x000000ff2800720c */ /* 0x000fe40003f05070 */
[----:B----4-:R-:W-:-:S05]  /*6ea0*/  IADD3 R40, P2, PT, R45, R2, RZ ;  /* 0x000000022d287210 */ /* 0x010fca0007f5e0ff */
[----:B------:R-:W-:-:S05]  /*6eb0*/  IMAD.X R41, R21, 0x1, R110, P2 ;  /* 0x0000000115297824 */ /* 0x000fca00010e066e */
[----:B------:R5:W-:Y:S02]  /*6ec0*/  LDGSTS.E [R42+0x27000], desc[UR20][R40.64], P1 ;  /* 0x27000000282a7fae */ /* 0x000be400089a1014 */
[----:B-----5:R-:W-:Y:S02]  /*6ed0*/  IADD3 R40, P1, PT, R44, R2, RZ ;  /* 0x000000022c287210 */ /* 0x020fe40007f3e0ff */
[----:B-1----:R-:W-:-:S03]  /*6ee0*/  LOP3.LUT R43, R43, 0x7f, RZ, 0xc0, !PT ;  /* 0x0000007f2b2b7812 */ /* 0x002fc600078ec0ff */
[----:B------:R-:W-:-:S05]  /*6ef0*/  IMAD.X R41, R21, 0x1, R109, P1 ;  /* 0x0000000115297824 */ /* 0x000fca00008e066d */
[----:B------:R1:W-:Y:S01]  /*6f00*/  LDGSTS.E [R42+0x27800], desc[UR20][R40.64], P0 ;  /* 0x27800000282a7fae */ /* 0x0003e200081a1014 */
[----:B------:R-:W-:Y:S02]  /*6f10*/  ISETP.GE.AND P0, PT, R43, UR10, PT ;  /* 0x0000000a2b007c0c */ /* 0x000fe4000bf06270 */
[----:B------:R-:W-:Y:S01]  /*6f20*/  PLOP3.LUT P1, PT, PT, PT, UP1, 0x40, 0x4 ;  /* 0x000000000004781c */ /* 0x000fe20003f2e818 */
[----:B------:R-:W0:Y:S01]  /*6f30*/  LDGDEPBAR ;  /* 0x00000000000079af */ /* 0x000e220000000000 */
[----:B-1----:R-:W-:-:S04]  /*6f40*/  SEL R40, RZ, 0x4, P0 ;  /* 0x00000004ff287807 */ /* 0x002fc80000000000 */
[----:B------:R-:W-:-:S04]  /*6f50*/  SEL R40, R40, RZ, P1 ;  /* 0x000000ff28287207 */ /* 0x000fc80000800000 */
[----:B------:R-:W-:Y:S02]  /*6f60*/  ISETP.NE.U32.AND P0, PT, R40, RZ, PT ;  /* 0x000000ff2800720c */ /* 0x000fe40003f05070 */
[----:B------:R-:W-:Y:S01]  /*6f70*/  IADD3 R40, P1, PT, R0, R98, RZ ;  /* 0x0000006200287210 */ /* 0x000fe20007f3e0ff */
[----:B------:R-:W-:-:S04]  /*6f80*/  VIADD R42, R100, UR16 ;  /* 0x00000010642a7c36 */ /* 0x000fc80008000000 */
[----:B------:R-:W-:-:S06]  /*6f90*/  IMAD.X R41, R97, 0x1, R3, P1 ;  /* 0x0000000161297824 */ /* 0x000fcc00008e0603 */
[----:B------:R1:W-:Y:S02]  /*6fa0*/  LDGSTS.E [R42], desc[UR20][R40.64], P0 ;  /* 0x00000000282a7fae */ /* 0x0003e400081a1014 */
[----:B-1----:R-:W-:-:S05]  /*6fb0*/  IADD3 R40, P1, PT, R0, R94, RZ ;  /* 0x0000005e00287210 */ /* 0x002fca0007f3e0ff */
[----:B------:R-:W-:-:S05]  /*6fc0*/  IMAD.X R41, R93, 0x1, R3, P1 ;  /* 0x000000015d297824 */ /* 0x000fca00008e0603 */
[----:B------:R1:W-:Y:S02]  /*6fd0*/  LDGSTS.E [R42+0x1000], desc[UR20][R40.64], P0 ;  /* 0x01000000282a7fae */ /* 0x0003e400081a1014 */
        /* <DEDUP_REMOVED lines=38> */
[----:B------:R1:W-:Y:S01]  /*7240*/  LDGSTS.E [R42+0xe000], desc[UR20][R40.64], P0 ;  /* 0x0e000000282a7fae */ /* 0x0003e200081a1014 */
[----:B------:R-:W-:Y:S02]  /*7250*/  LOP3.LUT R43, R100, 0x40, RZ, 0x3c, !PT ;  /* 0x00000040642b7812 */ /* 0x000fe400078e3cff */
[----:B-1----:R-:W-:-:S05]  /*7260*/  IADD3 R40, P1, PT, R0, R6, RZ ;  /* 0x0000000600287210 */ /* 0x002fca0007f3e0ff */
[----:B------:R-:W-:-:S05]  /*7270*/  IMAD.X R41, R13, 0x1, R3, P1 ;  /* 0x000000010d297824 */ /* 0x000fca00008e0603 */
[----:B------:R1:W-:Y:S02]  /*7280*/  LDGSTS.E [R42+0xf000], desc[UR20][R40.64], P0 ;  /* 0x0f000000282a7fae */ /* 0x0003e400081a1014 */
[----:B-1----:R-:W-:Y:S01]  /*7290*/  IADD3 R40, P1, PT, R0, R96, RZ ;  /* 0x0000006000287210 */ /* 0x002fe20007f3e0ff */
[----:B------:R-:W-:-:S04]  /*72a0*/  VIADD R42, R43, UR16 ;  /* 0x000000102b2a7c36 */ /* 0x000fc80008000000 */
        /* <DEDUP_REMOVED lines=44> */
[----:B------:R-:W-:Y:S02]  /*7570*/  IADD3 R7, P2, PT, R7, UR18, RZ ;  /* 0x0000001207077c10 */ /* 0x000fe4000ff5e0ff */
[----:B-1----:R-:W-:Y:S02]  /*7580*/  IADD3 R40, P1, PT, R0, R20, RZ ;  /* 0x0000001400287210 */ /* 0x002fe40007f3e0ff */
[----:B------:R-:W-:-:S03]  /*7590*/  IADD3 R20, P6, PT, R20, UR18, RZ ;  /* 0x0000001214147c10 */ /* 0x000fc6000ffde0ff */
[C---:B------:R-:W-:Y:S01]  /*75a0*/  IMAD.X R41, R11.reuse, 0x1, R3, P1 ;  /* 0x000000010b297824 */ /* 0x040fe200008e0603 */
[----:B------:R-:W-:Y:S02]  /*75b0*/  IADD3 R6, P1, PT, R6, UR18, RZ ;  /* 0x0000001206067c10 */ /* 0x000fe4000ff3e0ff */
[----:B------:R-:W-:Y:S02]  /*75c0*/  IADD3.X R11, PT, PT, R11, UR7, RZ, P6, !PT ;  /* 0x000000070b0b7c10 */ /* 0x000fe4000b7fe4ff */
[----:B------:R-:W-:Y:S01]  /*75d0*/  IADD3.X R13, PT, PT, R13, UR7, RZ, P1, !PT ;  /* 0x000000070d0d7c10 */ /* 0x000fe20008ffe4ff */
[----:B------:R1:W-:Y:S01]  /*75e0*/  LDGSTS.E [R42+0xf800], desc[UR20][R40.64], P0 ;  /* 0x0f800000282a7fae */ /* 0x0003e200081a1014 */
[----:B------:R-:W-:Y:S02]  /*75f0*/  IADD3 R8, P3, PT, R8, UR18, RZ ;  /* 0x0000001208087c10 */ /* 0x000fe4000ff7e0ff */
[----:B------:R-:W-:Y:S01]  /*7600*/  IADD3 R9, P4, PT, R9, UR18, RZ ;  /* 0x0000001209097c10 */ /* 0x000fe2000ff9e0ff */
[----:B------:R-:W0:Y:S01]  /*7610*/  LDGDEPBAR ;  /* 0x00000000000079af */ /* 0x000e220000000000 */
[----:B------:R-:W-:-:S02]  /*7620*/  IADD3 R10, P5, PT, R10, UR18, RZ ;  /* 0x000000120a0a7c10 */ /* 0x000fc4000ffbe0ff */
[----:B------:R-:W-:Y:S02]  /*7630*/  IADD3 R12, P6, PT, R12, UR18, RZ ;  /* 0x000000120c0c7c10 */ /* 0x000fe4000ffde0ff */
[----:B------:R-:W-:Y:S02]  /*7640*/  IADD3 R22, P1, PT, R22, UR18, RZ ;  /* 0x0000001216167c10 */ /* 0x000fe4000ff3e0ff */
[----:B------:R-:W-:Y:S02]  /*7650*/  IADD3.X R14, PT, PT, R14, UR7, RZ, P2, !PT ;  /* 0x000000070e0e7c10 */ /* 0x000fe400097fe4ff */
[----:B------:R-:W-:Y:S02]  /*7660*/  IADD3.X R15, PT, PT, R15, UR7, RZ, P3, !PT ;  /* 0x000000070f0f7c10 */ /* 0x000fe40009ffe4ff */
[----:B------:R-:W-:Y:S02]  /*7670*/  IADD3.X R16, PT, PT, R16, UR7, RZ, P4, !PT ;  /* 0x0000000710107c10 */ /* 0x000fe4000a7fe4ff */
[----:B------:R-:W-:-:S02]  /*7680*/  IADD3.X R17, PT, PT, R17, UR7, RZ, P5, !PT ;  /* 0x0000000711117c10 */ /* 0x000fc4000affe4ff */
[----:B------:R-:W-:Y:S02]  /*7690*/  IADD3.X R18, PT, PT, R18, UR7, RZ, P6, !PT ;  /* 0x0000000712127c10 */ /* 0x000fe4000b7fe4ff */
[----:B------:R-:W-:Y:S02]  /*76a0*/  IADD3.X R19, PT, PT, R19, UR7, RZ, P1, !PT ;  /* 0x0000000713137c10 */ /* 0x000fe40008ffe4ff */
[----:B------:R-:W-:Y:S02]  /*76b0*/  IADD3 R52, P2, PT, R52, UR18, RZ ;  /* 0x0000001234347c10 */ /* 0x000fe4000ff5e0ff */
[----:B------:R-:W-:Y:S02]  /*76c0*/  IADD3 R54, P3, PT, R54, UR18, RZ ;  /* 0x0000001236367c10 */ /* 0x000fe4000ff7e0ff */
[----:B------:R-:W-:Y:S02]  /*76d0*/  IADD3 R56, P4, PT, R56, UR18, RZ ;  /* 0x0000001238387c10 */ /* 0x000fe4000ff9e0ff */
[----:B------:R-:W-:-:S02]  /*76e0*/  IADD3 R58, P5, PT, R58, UR18, RZ ;  /* 0x000000123a3a7c10 */ /* 0x000fc4000ffbe0ff */
[----:B------:R-:W-:Y:S02]  /*76f0*/  IADD3 R60, P6, PT, R60, UR18, RZ ;  /* 0x000000123c3c7c10 */ /* 0x000fe4000ffde0ff */
[----:B------:R-:W-:Y:S01]  /*7700*/  IADD3 R62, P1, PT, R62, UR18, RZ ;  /* 0x000000123e3e7c10 */ /* 0x000fe2000ff3e0ff */
[----:B------:R-:W-:Y:S01]  /*7710*/  UIADD3 UR4, UPT, UPT, UR4, 0x1, URZ ;  /* 0x0000000104047890 */ /* 0x000fe2000fffe0ff */
        /* <DEDUP_REMOVED lines=12> */
[----:B------:R-:W-:Y:S01]  /*77e0*/  UISETP.NE.U32.AND UP0, UPT, UR9, UR4, UPT ;  /* 0x000000040900728c */ /* 0x000fe2000bf05070 */
[----:B------:R-:W-:Y:S01]  /*77f0*/  IADD3.X R63, PT, PT, R63, UR7, RZ, P2, !PT ;  /* 0x000000073f3f7c10 */ /* 0x000fe200097fe4ff */
[----:B-1----:R-:W-:Y:S01]  /*7800*/  IMAD.U32 R40, RZ, RZ, UR6 ;  /* 0x00000006ff287e24 */ /* 0x002fe2000f8e00ff */
        /* <DEDUP_REMOVED lines=17> */
[----:B------:R-:W-:Y:S02]  /*7920*/  LEA R2, P0, R40, R2, 0x2 ;  /* 0x0000000228027211 */ /* 0x000fe400078010ff */
[----:B------:R-:W-:Y:S02]  /*7930*/  IADD3 R88, P2, PT, R88, UR18, RZ ;  /* 0x0000001258587c10 */ /* 0x000fe4000ff5e0ff */
[----:B------:R-:W-:Y:S02]  /*7940*/  IADD3 R90, P3, PT, R90, UR18, RZ ;  /* 0x000000125a5a7c10 */ /* 0x000fe4000ff7e0ff */
        /* <DEDUP_REMOVED lines=8> */
[----:B------:R-:W-:Y:S02]  /*79d0*/  IADD3.X R95, PT, PT, R95, UR7, RZ, P6, !PT ;  /* 0x000000075f5f7c10 */ /* 0x000fe4000b7fe4ff */
[----:B------:R-:W-:Y:S02]  /*79e0*/  IADD3.X R97, PT, PT, R97, UR7, RZ, P1, !PT ;  /* 0x0000000761617c10 */ /* 0x000fe40008ffe4ff */
[----:B------:R-:W-:Y:S01]  /*79f0*/  IADD3.X R21, PT, PT, R21, UR14, RZ, P0, !PT ;  /* 0x0000000e15157c10 */ /* 0x000fe200087fe4ff */
[----:B------:R-:W-:Y:S01]  /*7a00*/  UIADD3 UR10, UPT, UPT, UR10, -0x80, URZ ;  /* 0xffffff800a0a7890 */ /* 0x000fe2000fffe0ff */
[----:B------:R-:W-:Y:S11]  /*7a10*/  BRA.U UP0, `(.L_x_1) ;  /* 0xffffffdd00207547 */ /* 0x000ff6000b83ffff */
.L_x_0:
[----:B------:R-:W2:Y:S01]  /*7a20*/  LDL.LU R41, [R1+0x84] ;  /* 0x0000840001297983 */ /* 0x000ea20000300800 */
[----:B------:R-:W-:-:S04]  /*7a30*/  DEPBAR.LE SB0, 0x0 ;  /* 0x000080000000791a */ /* 0x000fc80000000000 */
[----:B---3--:R-:W3:Y:S01]  /*7a40*/  LDL.LU R42, [R1+0xac] ;  /* 0x0000ac00012a7983 */ /* 0x008ee20000300800 */
[----:B------:R-:W-:Y:S01]  /*7a50*/  IMAD.MOV.U32 R4, RZ, RZ, R33 ;  /* 0x000000ffff047224 */ /* 0x000fe200078e0021 */
[----:B------:R-:W1:Y:S02]  /*7a60*/  LDCU UR4, c[0x0][0x3b4] ;  /* 0x00007680ff0477ac */ /* 0x000e640008000800 */
[----:B------:R-:W4:Y:S01]  /*7a70*/  LDL.LU R40, [R1+0x4c] ;  /* 0x00004c0001287983 */ /* 0x000f220000300800 */
[----:B------:R-:W-:Y:S01]  /*7a80*/  IMAD.MOV.U32 R33, RZ, RZ, R36 ;  /* 0x000000ffff217224 */ /* 0x000fe200078e0024 */
[----:B------:R-:W5:Y:S01]  /*7a90*/  LDCU UR5, c[0x0][0x3b8] ;  /* 0x00007700ff0577ac */ /* 0x000f620008000800 */
[----:B------:R-:W-:Y:S01]  /*7aa0*/  IMAD.MOV.U32 R5, RZ, RZ, R37 ;  /* 0x000000ffff057224 */ /* 0x000fe200078e0025 */
[----:B------:R-:W-:Y:S01]  /*7ab0*/  BAR.SYNC.DEFER_BLOCKING 0x0 ;  /* 0x0000000000007b1d */ /* 0x000fe20000010000 */
[----:B------:R-:W-:Y:S01]  /*7ac0*/  IMAD.MOV.U32 R6, RZ, RZ, R29 ;  /* 0x000000ffff067224 */ /* 0x000fe200078e001d */
[----:B------:R-:W-:Y:S01]  /*7ad0*/  LOP3.LUT R2, R101, UR22, RZ, 0xfc, !PT ;  /* 0x0000001665027c12 */ /* 0x000fe2000f8efcff */
[----:B------:R-:W-:-:S02]  /*7ae0*/  IMAD.MOV.U32 R29, RZ, RZ, R24 ;  /* 0x000000ffff1d7224 */ /* 0x000fc400078e0018 */
[----:B------:R-:W-:Y:S01]  /*7af0*/  IMAD.MOV.U32 R7, RZ, RZ, R25 ;  /* 0x000000ffff077224 */ /* 0x000fe200078e0019 */
[----:B------:R-:W1:Y:S01]  /*7b00*/  LDCU.64 UR6, c[0x0][0x390] ;  /* 0x00007200ff0677ac */ /* 0x000e620008000a00 */
[----:B------:R-:W-:Y:S02]  /*7b10*/  IMAD.MOV.U32 R8, RZ, RZ, R35 ;  /* 0x000000ffff087224 */ /* 0x000fe400078e0023 */
[----:B------:R-:W-:Y:S02]  /*7b20*/  IMAD.MOV.U32 R12, RZ, RZ, R31 ;  /* 0x000000ffff0c7224 */ /* 0x000fe400078e001f */
[----:B------:R-:W-:Y:S02]  /*7b30*/  IMAD.MOV.U32 R35, RZ, RZ, R38 ;  /* 0x000000ffff237224 */ /* 0x000fe400078e0026 */
[----:B------:R-:W-:Y:S02]  /*7b40*/  IMAD.MOV.U32 R9, RZ, RZ, R39 ;  /* 0x000000ffff097224 */ /* 0x000fe400078e0027 */
[----:B------:R-:W-:-:S02]  /*7b50*/  IMAD.MOV.U32 R31, RZ, RZ, R26 ;  /* 0x000000ffff1f7224 */ /* 0x000fc400078e001a */
[----:B------:R-:W-:Y:S02]  /*7b60*/  IMAD.MOV.U32 R13, RZ, RZ, R27 ;  /* 0x000000ffff0d7224 */ /* 0x000fe400078e001b */
[----:B------:R-:W-:Y:S02]  /*7b70*/  IMAD.U32 R18, RZ, RZ, UR22 ;  /* 0x00000016ff127e24 */ /* 0x000fe4000f8e00ff */
[----:B------:R-:W-:Y:S02]  /*7b80*/  IMAD.U32 R16, RZ, RZ, UR22 ;  /* 0x00000016ff107e24 */ /* 0x000fe4000f8e00ff */
[----:B------:R-:W-:Y:S01]  /*7b90*/  IMAD.U32 R26, RZ, RZ, UR22 ;  /* 0x00000016ff1a7e24 */ /* 0x000fe2000f8e00ff */
[--C-:B------:R-:W-:Y:S02]  /*7ba0*/  LOP3.LUT R18, R18, 0x10, R101.reuse, 0xfe, !PT ;  /* 0x0000001012127812 */ /* 0x100fe400078efe65 */
[----:B------:R-:W-:Y:S01]  /*7bb0*/  LOP3.LUT R16, R16, 0x20, R101, 0xfe, !PT ;  /* 0x0000002010107812 */ /* 0x000fe200078efe65 */
[----:B--2---:R2:W-:Y:S01]  /*7bc0*/  STS.64 [R41+UR8], R32 ;  /* 0x0000002029007988 */ /* 0x0045e20008000a08 */
[----:B------:R-:W-:-:S03]  /*7bd0*/  LOP3.LUT R3, R41, 0x40, RZ, 0x3c, !PT ;  /* 0x0000004029037812 */ /* 0x000fc600078e3cff */
[----:B------:R1:W-:Y:S01]  /*7be0*/  STS.64 [R41+UR8+0x200], R4 ;  /* 0x0002000429007988 */ /* 0x0003e20008000a08 */
[----:B---3--:R-:W-:-:S03]  /*7bf0*/  ISETP.GE.AND P0, PT, R42, UR12, PT ;  /* 0x0000000c2a007c0c */ /* 0x008fc6000bf06270 */
[----:B------:R3:W-:Y:S01]  /*7c00*/  STS.64 [R41+UR8+0x100], R28 ;  /* 0x0001001c29007988 */ /* 0x0007e20008000a08 */
[----:B------:R-:W-:Y:S02]  /*7c10*/  ISETP.LT.AND P1, PT, R2, UR13, !P0 ;  /* 0x0000000d02007c0c */ /* 0x000fe4000c721270 */
[----:B------:R-:W-:Y:S01]  /*7c20*/  ISETP.LT.AND P5, PT, R16, UR13, !P0 ;  /* 0x0000000d10007c0c */ /* 0x000fe2000c7a1270 */
[----:B------:R4:W-:Y:S01]  /*7c30*/  STS.64 [R41+UR8+0x300], R6 ;  /* 0x0003000629007988 */ /* 0x0009e20008000a08 */
[----:B--2---:R-:W-:-:S03]  /*7c40*/  IMAD.U32 R32, RZ, RZ, UR22 ;  /* 0x00000016ff207e24 */ /* 0x004fc6000f8e00ff */
[----:B------:R-:W-:Y:S01]  /*7c50*/  STS.64 [R3+UR8+0x4000], R34 ;  /* 0x0040002203007988 */ /* 0x000fe20008000a08 */
[----:B-1----:R-:W-:-:S03]  /*7c60*/  IMAD R4, R42, UR4, RZ ;  /* 0x000000042a047c24 */ /* 0x002fc6000f8e02ff */
[----:B------:R5:W-:Y:S01]  /*7c70*/  STS.64 [R3+UR8+0x4200], R8 ;  /* 0x0042000803007988 */ /* 0x000be20008000a08 */
[----:B---3--:R-:W-:Y:S01]  /*7c80*/  IMAD.U32 R28, RZ, RZ, UR22 ;  /* 0x00000016ff1c7e24 */ /* 0x008fe2000f8e00ff */
[C---:B------:R-:W-:Y:S01]  /*7c90*/  LEA R27, P2, R4.reuse, UR6, 0x2 ;  /* 0x00000006041b7c11 */ /* 0x040fe2000f8410ff */
[----:B----4-:R-:W1:Y:S03]  /*7ca0*/  S2R R41, SR_TID.X ;  /* 0x0000000000297919 */ /* 0x010e660000002100 */
[----:B------:R-:W-:Y:S01]  /*7cb0*/  LEA.HI.X.SX32 R29, R4, UR7, 0x2, P2 ;  /* 0x00000007041d7c11 */ /* 0x000fe200090f16ff */
[----:B------:R2:W-:Y:S04]  /*7cc0*/  STS.64 [R3+UR8+0x4100], R30 ;  /* 0x0041001e03007988 */ /* 0x0005e80008000a08 */
[----:B------:R3:W-:Y:S01]  /*7cd0*/  STS.64 [R3+UR8+0x4300], R12 ;  /* 0x0043000c03007988 */ /* 0x0007e20008000a08 */
[----:B-----5:R-:W-:Y:S01]  /*7ce0*/  IMAD R8, R2, UR5, RZ ;  /* 0x0000000502087c24 */ /* 0x020fe2000f8e02ff */
[----:B------:R-:W-:Y:S01]  /*7cf0*/  BAR.SYNC.DEFER_BLOCKING 0x0 ;  /* 0x0000000000007b1d */ /* 0x000fe20000010000 */
[----:B--2---:R-:W-:-:S03]  /*7d00*/  IMAD.U32 R30, RZ, RZ, UR22 ;  /* 0x00000016ff1e7e24 */ /* 0x004fc6000f8e00ff */
[----:B---3--:R-:W-:-:S04]  /*7d10*/  LEA R12, P2, R8, R27, 0x2 ;  /* 0x0000001b080c7211 */ /* 0x008fc800078410ff */
[----:B------:R-:W-:Y:S02]  /*7d20*/  LEA.HI.X.SX32 R13, R8, R29, 0x2, P2 ;  /* 0x0000001d080d7211 */ /* 0x000fe400010f16ff */
[----:B-1----:R-:W-:Y:S01]  /*7d30*/  LEA.HI R41, R41, 0x8, RZ, 0x1a ;  /* 0x0000000829297811 */ /* 0x002fe200078fd0ff */
[----:B------:R-:W1:Y:S04]  /*7d40*/  LDS.64 R20, [R40+UR8] ;  /* 0x0000000828147984 */ /* 0x000e680008000a00 */
[----:B------:R-:W-:Y:S02]  /*7d50*/  VIADD R0, R41, UR22 ;  /* 0x0000001629007c36 */ /* 0x000fe40008000000 */
[----:B------:R-:W2:Y:S03]  /*7d60*/  S2R R41, SR_TID.X ;  /* 0x0000000000297919 */ /* 0x000ea60000002100 */
[C---:B------:R-:W-:Y:S01]  /*7d70*/  ISETP.LT.AND P4, PT, R0.reuse, UR13, !P0 ;  /* 0x0000000d00007c0c */ /* 0x040fe2000c781270 */
[----:B------:R-:W-:Y:S01]  /*7d80*/  IMAD R0, R0, UR5, RZ ;  /* 0x0000000500007c24 */ /* 0x000fe2000f8e02ff */
[----:B------:R-:W3:Y:S04]  /*7d90*/  LDS.64 R10, [R40+UR8+0x400] ;  /* 0x00040008280a7984 */ /* 0x000ee80008000a00 */
[----:B------:R-:W4:Y:S01]  /*7da0*/  LDS.64 R2, [R40+UR8+0x800] ;  /* 0x0008000828027984 */ /* 0x000f220008000a00 */
[----:B------:R-:W-:-:S03]  /*7db0*/  LEA R14, P3, R0, R27, 0x2 ;  /* 0x0000001b000e7211 */ /* 0x000fc600078610ff */
[----:B------:R-:W5:Y:S01]  /*7dc0*/  LDS.64 R6, [R40+UR8+0xc00] ;  /* 0x000c000828067984 */ /* 0x000f620008000a00 */
[----:B------:R-:W-:Y:S02]  /*7dd0*/  LEA.HI.X.SX32 R15, R0, R29, 0x2, P3 ;  /* 0x0000001d000f7211 */ /* 0x000fe400018f16ff */
[C---:B------:R-:W-:Y:S01]  /*7de0*/  ISETP.LT.AND P3, PT, R18.reuse, UR13, !P0 ;  /* 0x0000000d12007c0c */ /* 0x040fe2000c761270 */
[----:B------:R-:W4:Y:S01]  /*7df0*/  LDS.64 R4, [R40+UR8+0x1000] ;  /* 0x0010000828047984 */ /* 0x000f220008000a00 */
[----:B------:R-:W-:-:S03]  /*7e00*/  IMAD R18, R18, UR5, RZ ;  /* 0x0000000512127c24 */ /* 0x000fc6000f8e02ff */
[----:B------:R-:W4:Y:S04]  /*7e10*/  LDS.64 R8, [R40+UR8+0x1400] ;  /* 0x0014000828087984 */ /* 0x000f280008000a00 */
[----:B------:R-:W5:Y:S04]  /*7e20*/  LDS.64 R22, [R40+UR8+0x1800] ;  /* 0x0018000828167984 */ /* 0x000f680008000a00 */
[----:B------:R1:W5:Y:S01]  /*7e30*/  LDS.64 R24, [R40+UR8+0x1c00] ;  /* 0x001c000828187984 */ /* 0x0003620008000a00 */
[C---:B--2---:R-:W-:Y:S02]  /*7e40*/  LEA.HI R42, R41.reuse, 0x28, RZ, 0x1a ;  /* 0x00000028292a7811 */ /* 0x044fe400078fd0ff */
[----:B------:R-:W-:Y:S01]  /*7e50*/  LEA.HI R41, R41, 0x18, RZ, 0x1a ;  /* 0x0000001829297811 */ /* 0x000fe200078fd0ff */
[----:B-1----:R-:W1:Y:S02]  /*7e60*/  S2R R40, SR_TID.X ;  /* 0x0000000000287919 */ /* 0x002e640000002100 */
[----:B------:R-:W-:-:S02]  /*7e70*/  VIADD R0, R42, UR22 ;  /* 0x000000162a007c36 */ /* 0x000fc40008000000 */
[----:B------:R-:W-:Y:S01]  /*7e80*/  VIADD R17, R41, UR22 ;  /* 0x0000001629117c36 */ /* 0x000fe20008000000 */
[----:B------:R2:W-:Y:S02]  /*7e90*/  @P1 STG.E desc[UR20][R12.64], R20 ;  /* 0x000000140c001986 */ /* 0x0005e4000c101914 */
[C---:B------:R-:W-:Y:S01]  /*7ea0*/  ISETP.LT.AND P1, PT, R0.reuse, UR13, !P0 ;  /* 0x0000000d00007c0c */ /* 0x040fe2000c721270 */
[----:B------:R-:W-:Y:S01]  /*7eb0*/  IMAD R0, R0, UR5, RZ ;  /* 0x0000000500007c24 */ /* 0x000fe2000f8e02ff */
[C---:B------:R-:W-:Y:S01]  /*7ec0*/  ISETP.LT.AND P2, PT, R17.reuse, UR13, !P0 ;  /* 0x0000000d11007c0c */ /* 0x040fe2000c741270 */
[----:B---3--:R3:W-:Y:S01]  /*7ed0*/  @P4 STG.E desc[UR20][R14.64], R10 ;  /* 0x0000000a0e004986 */ /* 0x0087e2000c101914 */
[----:B------:R-:W-:Y:S01]  /*7ee0*/  IMAD R17, R17, UR5, RZ ;  /* 0x0000000511117c24 */ /* 0x000fe2000f8e02ff */
[----:B--2---:R-:W-:Y:S01]  /*7ef0*/  LEA R12, P6, R18, R27, 0x2 ;  /* 0x0000001b120c7211 */ /* 0x004fe200078c10ff */
[----:B------:R-:W-:-:S03]  /*7f00*/  IMAD.U32 R20, RZ, RZ, UR22 ;  /* 0x00000016ff147e24 */ /* 0x000fc6000f8e00ff */
[----:B------:R-:W-:Y:S01]  /*7f10*/  LEA.HI.X.SX32 R13, R18, R29, 0x2, P6 ;  /* 0x0000001d120d7211 */ /* 0x000fe200030f16ff */
[----:B---3--:R-:W-:Y:S01]  /*7f20*/  IMAD R10, R16, UR5, RZ ;  /* 0x00000005100a7c24 */ /* 0x008fe2000f8e02ff */
[----:B------:R-:W-:-:S03]  /*7f30*/  LEA R14, P4, R17, R27, 0x2 ;  /* 0x0000001b110e7211 */ /* 0x000fc600078810ff */
[----:B----4-:R2:W-:Y:S01]  /*7f40*/  @P3 STG.E desc[UR20][R12.64], R2 ;  /* 0x000000020c003986 */ /* 0x0105e2000c101914 */
[C---:B------:R-:W-:Y:S02]  /*7f50*/  LEA R16, P6, R10.reuse, R27, 0x2 ;  /* 0x0000001b0a107211 */ /* 0x040fe400078c10ff */
[-C--:B------:R-:W-:Y:S02]  /*7f60*/  LEA.HI.X.SX32 R15, R17, R29.reuse, 0x2, P4 ;  /* 0x0000001d110f7211 */ /* 0x080fe400020f16ff */
[----:B------:R-:W-:Y:S02]  /*7f70*/  LEA.HI.X.SX32 R17, R10, R29, 0x2, P6 ;  /* 0x0000001d0a117211 */ /* 0x000fe400030f16ff */
[C---:B-1----:R-:W-:Y:S01]  /*7f80*/  LEA.HI R41, R40.reuse, 0x48, RZ, 0x1a ;  /* 0x0000004828297811 */ /* 0x042fe200078fd0ff */
[----:B-----5:R-:W-:Y:S01]  /*7f90*/  @P2 STG.E desc[UR20][R14.64], R6 ;  /* 0x000000060e002986 */ /* 0x020fe2000c101914 */
[----:B------:R-:W-:Y:S02]  /*7fa0*/  LEA.HI R40, R40, 0x38, RZ, 0x1a ;  /* 0x0000003828287811 */ /* 0x000fe400078fd0ff */
[----:B------:R-:W-:Y:S01]  /*7fb0*/  LEA R18, P4, R0, R27, 0x2 ;  /* 0x0000001b00127211 */ /* 0x000fe200078810ff */
[----:B------:R1:W-:Y:S01]  /*7fc0*/  @P5 STG.E desc[UR20][R16.64], R4 ;  /* 0x0000000410005986 */ /* 0x0003e2000c101914 */
[--C-:B--2---:R-:W-:Y:S01]  /*7fd0*/  LOP3.LUT R12, R32, 0x30, R101.reuse, 0xfe, !PT ;  /* 0x00000030200c7812 */ /* 0x104fe200078efe65 */
[----:B------:R-:W-:Y:S01]  /*7fe0*/  VIADD R10, R40, UR22 ;  /* 0x00000016280a7c36 */ /* 0x000fe20008000000 */
[----:B------:R-:W-:Y:S01]  /*7ff0*/  LEA.HI.X.SX32 R19, R0, R29, 0x2, P4 ;  /* 0x0000001d00137211 */ /* 0x000fe200020f16ff */
[----:B------:R-:W2:Y:S01]  /*8000*/  S2R R40, SR_TID.X ;  /* 0x0000000000287919 */ /* 0x000ea20000002100 */
[----:B------:R-:W-:Y:S01]  /*8010*/  VIADD R0, R41, UR22 ;  /* 0x0000001629007c36 */ /* 0x000fe20008000000 */
[----:B------:R-:W-:-:S02]  /*8020*/  LOP3.LUT R2, R20, 0x70, R101, 0xfe, !PT ;  /* 0x0000007014027812 */ /* 0x000fc400078efe65 */
[----:B------:R3:W-:Y:S01]  /*8030*/  @P1 STG.E desc[UR20][R18.64], R8 ;  /* 0x0000000812001986 */ /* 0x0007e2000c101914 */
[C---:B------:R-:W-:Y:S01]  /*8040*/  ISETP.LT.AND P3, PT, R10.reuse, UR13, !P0 ;  /* 0x0000000d0a007c0c */ /* 0x040fe2000c761270 */
[----:B------:R-:W-:Y:S01]  /*8050*/  IMAD R10, R10, UR5, RZ ;  /* 0x000000050a0a7c24 */ /* 0x000fe2000f8e02ff */
[----:B------:R-:W-:Y:S02]  /*8060*/  ISETP.LT.AND P1, PT, R12, UR13, !P0 ;  /* 0x0000000d0c007c0c */ /* 0x000fe4000c721270 */
[--C-:B-1----:R-:W-:Y:S02]  /*8070*/  LOP3.LUT R4, R30, 0x40, R101.reuse, 0xfe, !PT ;  /* 0x000000401e047812 */ /* 0x102fe400078efe65 */
[C---:B------:R-:W-:Y:S01]  /*8080*/  ISETP.LT.AND P4, PT, R0.reuse, UR13, !P0 ;  /* 0x0000000d00007c0c */ /* 0x040fe2000c781270 */
[----:B------:R-:W-:Y:S01]  /*8090*/  IMAD R0, R0, UR5, RZ ;  /* 0x0000000500007c24 */ /* 0x000fe2000f8e02ff */
[C---:B------:R-:W-:Y:S01]  /*80a0*/  ISETP.LT.AND P2, PT, R4.reuse, UR13, !P0 ;  /* 0x0000000d04007c0c */ /* 0x040fe2000c741270 */
[----:B------:R-:W-:Y:S01]  /*80b0*/  IMAD R4, R4, UR5, RZ ;  /* 0x0000000504047c24 */ /* 0x000fe2000f8e02ff */
[----:B------:R-:W-:Y:S01]  /*80c0*/  LEA R14, P5, R10, R27, 0x2 ;  /* 0x0000001b0a0e7211 */ /* 0x000fe200078a10ff */
[----:B---3--:R-:W-:Y:S01]  /*80d0*/  IMAD R8, R12, UR5, RZ ;  /* 0x000000050c087c24 */ /* 0x008fe2000f8e02ff */
[----:B------:R-:W-:-:S02]  /*80e0*/  LOP3.LUT R6, R26, 0x60, R101, 0xfe, !PT ;  /* 0x000000601a067812 */ /* 0x000fc400078efe65 */
[----:B------:R-:W-:Y:S02]  /*80f0*/  LEA.HI.X.SX32 R15, R10, R29, 0x2, P5 ;  /* 0x0000001d0a0f7211 */ /* 0x000fe400028f16ff */
[-C--:B------:R-:W-:Y:S02]  /*8100*/  LEA R12, P6, R8, R27.reuse, 0x2 ;  /* 0x0000001b080c7211 */ /* 0x080fe400078c10ff */
[----:B------:R-:W-:Y:S02]  /*8110*/  LEA R18, P5, R0, R27, 0x2 ;  /* 0x0000001b00127211 */ /* 0x000fe400078a10ff */
[----:B------:R-:W-:Y:S02]  /*8120*/  LEA.HI.X.SX32 R13, R8, R29, 0x2, P6 ;  /* 0x0000001d080d7211 */ /* 0x000fe400030f16ff */
[----:B------:R-:W-:Y:S02]  /*8130*/  LEA R16, P6, R4, R27, 0x2 ;  /* 0x0000001b04107211 */ /* 0x000fe400078c10ff */
[----:B------:R-:W-:Y:S01]  /*8140*/  LOP3.LUT R101, R28, 0x50, R101, 0xfe, !PT ;  /* 0x000000501c657812 */ /* 0x000fe200078efe65 */
[----:B------:R-:W-:Y:S01]  /*8150*/  @P1 STG.E desc[UR20][R12.64], R22 ;  /* 0x000000160c001986 */ /* 0x000fe2000c101914 */
[----:B------:R-:W-:-:S02]  /*8160*/  LEA.HI.X.SX32 R17, R4, R29, 0x2, P6 ;  /* 0x0000001d04117211 */ /* 0x000fc400030f16ff */
[C---:B--2---:R-:W-:Y:S01]  /*8170*/  LEA.HI R42, R40.reuse, 0x58, RZ, 0x1a ;  /* 0x00000058282a7811 */ /* 0x044fe200078fd0ff */
[----:B------:R1:W-:Y:S01]  /*8180*/  @P3 STG.E desc[UR20][R14.64], R24 ;  /* 0x000000180e003986 */ /* 0x0003e2000c101914 */
[C---:B------:R-:W-:Y:S02]  /*8190*/  LEA.HI R41, R40.reuse, 0x78, RZ, 0x1a ;  /* 0x0000007828297811 */ /* 0x040fe400078fd0ff */
[----:B------:R-:W-:Y:S01]  /*81a0*/  LEA.HI R40, R40, 0x68, RZ, 0x1a ;  /* 0x0000006828287811 */ /* 0x000fe200078fd0ff */
[----:B------:R2:W-:Y:S01]  /*81b0*/  @P2 STG.E desc[UR20][R16.64], R21 ;  /* 0x0000001510002986 */ /* 0x0005e2000c101914 */
[----:B------:R-:W-:Y:S01]  /*81c0*/  LEA.HI.X.SX32 R19, R0, R29, 0x2, P5 ;  /* 0x0000001d00137211 */ /* 0x000fe200028f16ff */
[----:B------:R-:W-:Y:S01]  /*81d0*/  VIADD R8, R42, UR22 ;  /* 0x000000162a087c36 */ /* 0x000fe20008000000 */
[C---:B------:R-:W-:Y:S01]  /*81e0*/  ISETP.LT.AND P5, PT, R101.reuse, UR13, !P0 ;  /* 0x0000000d65007c0c */ /* 0x040fe2000c7a1270 */
[----:B------:R-:W-:Y:S02]  /*81f0*/  VIADD R4, R40, UR22 ;  /* 0x0000001628047c36 */ /* 0x000fe40008000000 */
[----:B------:R-:W-:Y:S01]  /*8200*/  IMAD R101, R101, UR5, RZ ;  /* 0x0000000565657c24 */ /* 0x000fe2000f8e02ff */
[----:B------:R3:W-:Y:S01]  /*8210*/  @P4 STG.E desc[UR20][R18.64], R11 ;  /* 0x0000000b12004986 */ /* 0x0007e2000c101914 */
[C---:B------:R-:W-:Y:S01]  /*8220*/  IMAD R20, R4.reuse, UR5, RZ ;  /* 0x0000000504147c24 */ /* 0x040fe2000f8e02ff */
[----:B------:R-:W-:Y:S01]  /*8230*/  ISETP.LT.AND P2, PT, R4, UR13, !P0 ;  /* 0x0000000d04007c0c */ /* 0x000fe2000c741270 */
[----:B------:R-:W-:Y:S01]  /*8240*/  IMAD R4, R6, UR5, RZ ;  /* 0x0000000506047c24 */ /* 0x000fe2000f8e02ff */
[-C--:B------:R-:W-:Y:S01]  /*8250*/  LEA R10, P1, R101, R27.reuse, 0x2 ;  /* 0x0000001b650a7211 */ /* 0x080fe200078210ff */
[----:B------:R-:W-:Y:S01]  /*8260*/  VIADD R0, R41, UR22 ;  /* 0x0000001629007c36 */ /* 0x000fe20008000000 */
[C---:B------:R-:W-:Y:S01]  /*8270*/  ISETP.LT.AND P4, PT, R8.reuse, UR13, !P0 ;  /* 0x0000000d08007c0c */ /* 0x040fe2000c781270 */
[----:B------:R-:W-:Y:S01]  /*8280*/  IMAD R8, R8, UR5, RZ ;  /* 0x0000000508087c24 */ /* 0x000fe2000f8e02ff */
[----:B-1----:R-:W-:Y:S01]  /*8290*/  LEA R14, P3, R4, R27, 0x2 ;  /* 0x0000001b040e7211 */ /* 0x002fe200078610ff */
[----:B--2---:R-:W-:Y:S01]  /*82a0*/  IMAD R21, R0, UR5, RZ ;  /* 0x0000000500157c24 */ /* 0x004fe2000f8e02ff */
[----:B---3--:R-:W-:Y:S01]  /*82b0*/  LEA.HI.X.SX32 R11, R101, R29, 0x2, P1 ;  /* 0x0000001d650b7211 */ /* 0x008fe200008f16ff */
[----:B------:R-:W-:Y:S01]  /*82c0*/  IMAD R19, R2, UR5, RZ ;  /* 0x0000000502137c24 */ /* 0x000fe2000f8e02ff */
[----:B------:R-:W-:-:S02]  /*82d0*/  LEA R16, P1, R20, R27, 0x2 ;  /* 0x0000001b14107211 */ /* 0x000fc400078210ff */
[----:B------:R-:W-:Y:S01]  /*82e0*/  LEA.HI.X.SX32 R15, R4, R29, 0x2, P3 ;  /* 0x0000001d040f7211 */ /* 0x000fe200018f16ff */
[----:B------:R1:W-:Y:S01]  /*82f0*/  @P5 STG.E desc[UR20][R10.64], R3 ;  /* 0x000000030a005986 */ /* 0x0003e2000c101914 */
[----:B------:R-:W-:Y:S02]  /*8300*/  ISETP.LT.AND P3, PT, R6, UR13, !P0 ;  /* 0x0000000d06007c0c */ /* 0x000fe4000c761270 */
[----:B------:R-:W-:Y:S02]  /*8310*/  LEA R12, P6, R8, R27, 0x2 ;  /* 0x0000001b080c7211 */ /* 0x000fe400078c10ff */
[----:B------:R-:W-:Y:S02]  /*8320*/  LEA.HI.X.SX32 R17, R20, R29, 0x2, P1 ;  /* 0x0000001d14117211 */ /* 0x000fe400008f16ff */
[----:B------:R-:W-:Y:S02]  /*8330*/  ISETP.LT.AND P1, PT, R2, UR13, !P0 ;  /* 0x0000000d02007c0c */ /* 0x000fe4000c721270 */
[----:B------:R-:W-:-:S02]  /*8340*/  ISETP.LT.AND P0, PT, R0, UR13, !P0 ;  /* 0x0000000d00007c0c */ /* 0x000fc4000c701270 */
[----:B------:R-:W-:Y:S02]  /*8350*/  LEA.HI.X.SX32 R13, R8, R29, 0x2, P6 ;  /* 0x0000001d080d7211 */ /* 0x000fe400030f16ff */
[----:B------:R-:W-:-:S03]  /*8360*/  LEA R18, P6, R19, R27, 0x2 ;  /* 0x0000001b13127211 */ /* 0x000fc600078c10ff */
[----:B------:R1:W-:Y:S01]  /*8370*/  @P4 STG.E desc[UR20][R12.64], R7 ;  /* 0x000000070c004986 */ /* 0x0003e2000c101914 */
[----:B------:R-:W-:Y:S02]  /*8380*/  LEA.HI.X.SX32 R19, R19, R29, 0x2, P6 ;  /* 0x0000001d13137211 */ /* 0x000fe400030f16ff */
[C---:B------:R-:W-:Y:S01]  /*8390*/  LEA R20, P6, R21.reuse, R27, 0x2 ;  /* 0x0000001b15147211 */ /* 0x040fe200078c10ff */
[----:B------:R1:W-:Y:S03]  /*83a0*/  @P3 STG.E desc[UR20][R14.64], R5 ;  /* 0x000000050e003986 */ /* 0x0003e6000c101914 */
[----:B------:R-:W-:Y:S01]  /*83b0*/  LEA.HI.X.SX32 R21, R21, R29, 0x2, P6 ;  /* 0x0000001d15157211 */ /* 0x000fe200030f16ff */
[----:B------:R1:W-:Y:S04]  /*83c0*/  @P2 STG.E desc[UR20][R16.64], R9 ;  /* 0x0000000910002986 */ /* 0x0003e8000c101914 */
[----:B------:R1:W-:Y:S01]  /*83d0*/  @P1 STG.E desc[UR20][R18.64], R23 ;  /* 0x0000001712001986 */ /* 0x0003e2000c101914 */
[----:B------:R-:W-:Y:S05]  /*83e0*/  @!P0 EXIT ;  /* 0x000000000000894d */ /* 0x000fea0003800000 */
[----:B------:R-:W-:Y:S01]  /*83f0*/  STG.E desc[UR20][R20.64], R25 ;  /* 0x0000001914007986 */ /* 0x000fe2000c101914 */
[----:B------:R-:W-:Y:S05]  /*8400*/  EXIT ;  /* 0x000000000000794d */ /* 0x000fea0003800000 */
.L_x_2:
[----:B------:R-:W-:-:S00]  /*8410*/  BRA `(.L_x_2) ;  /* 0xfffffffc00fc7947 */ /* 0x000fc0000383ffff */
[----:B------:R-:W-:-:S00]  /*8420*/  NOP ;  /* 0x0000000000007918 */ /* 0x000fc00000000000 */
        /* <DEDUP_REMOVED lines=13> */
.L_x_3:


//--------------------- .nv.shared.matmul_kernel  --------------------------
	.section	.nv.shared.matmul_kernel,"aw",@nobits
	.sectionflags	@""
	.align	16
	.zero		1024


//--------------------- .nv.shared.reserved.0     --------------------------
	.section	.nv.shared.reserved.0,"aw",@nobits
	.weak		__nv_reservedSMEM_offset_0_alias
	.size		__nv_reservedSMEM_offset_0_alias, 0, 64
	.other		__nv_reservedSMEM_offset_0_alias,@"STO_CUDA_RESERVED_SHARED STV_DEFAULT"
__nv_reservedSMEM_offset_0_alias:
	.zero		0
	.zero		64


//--------------------- .nv.constant0.matmul_kernel --------------------------
	.section	.nv.constant0.matmul_kernel,"a",@progbits
	.sectionflags	@""
	.align	4
.nv.constant0.matmul_kernel:
	.zero		976


//--------------------- SYMBOLS --------------------------

	.type		.nv.reservedSmem.offset0,@object
	.size		.nv.reservedSmem.offset0,0x4
	.type		.nv.reservedSmem.cap,@object
	.size		.nv.reservedSmem.cap,0x4
